	.target	sm_100a

	.elftype	@"ET_EXEC"


//--------------------- .note.nv.tkinfo           --------------------------
	.section	.note.nv.tkinfo,"",@"SHT_NOTE"
	.sectionflags	@"SHF_NOTE_NV_TKINFO"
	.tkinfo
        /*0018*/ 	.word	0x00000002
        /*0030*/ 	.string	""
        /*0030*/ 	.string	"ptxas"
        /*0030*/ 	.string	"Cuda compilation tools, release 13.0, V13.0.88"
        /*0030*/ 	.string	"Build cuda_13.0.r13.0/compiler.36424714_0"
        /*0030*/ 	.string	"-arch sm_100a -m 64 "



//--------------------- .note.nv.cuinfo           --------------------------
	.section	.note.nv.cuinfo,"",@"SHT_NOTE"
	.sectionflags	@"SHF_NOTE_NV_CUINFO"
        /*0018*/ 	.short	0x0002
        /*001a*/ 	.short	0x0064
        /*001c*/ 	.short	0x0082
	.zero		2


//--------------------- .nv.info                  --------------------------
	.section	.nv.info,"",@"SHT_CUDA_INFO"
	.align	4


	//----- nvinfo : EIATTR_REGCOUNT
	.align		4
        /*0000*/ 	.byte	0x04, 0x2f
        /*0002*/ 	.short	(.L_19 - .L_18)
	.align		4
.L_18:
        /*0004*/ 	.word	index@(_ZN7cutlass13device_kernelINS_4gemm6kernel13GemmUniversalIN4cute5tupleIJiiiiEEENS1_10collective13CollectiveMmaINS1_35MainloopSm100TmaUmmaWarpSpecializedILi10ELi2ELi4ENS5_IJNS4_1CILi2EEENSA_ILi1EEESC_EEEEENS5_IJNSA_ILi256EEENSA_ILi64EEESG_EEENS_10bfloat16_tENS5_IJlSC_lEEESI_SJ_NS4_8TiledMMAINS4_8MMA_AtomIJNS4_26SM100_MMA_F16BF16_2x1SM_SSISI_SI_fLi256ELi64ELNS4_4UMMA5MajorE0ELSO_0ELNSN_7ScaleInE0ELSP_0EEEEEENS4_6LayoutINS5_IJSC_SC_SC_EEENS5_IJNSA_ILi0EEESU_SU_EEEEENS5_IJNS4_10UnderscoreESX_SX_EEEEENS4_18SM100_TMA_2SM_LOADENS4_14ComposedLayoutINS4_7SwizzleILi3ELi4ELi3EEENS4_18smem_ptr_flag_bitsILi16EEENSS_INS5_IJNSA_ILi8EEESG_EEENS5_IJSG_SC_EEEEEEEvNS4_8identityES10_S1A_vS1B_EENS_8epilogue10collective18CollectiveEpilogueINS1D_23Sm100TmaWarpSpecializedILi3ELi2ELi32ELb1ELb0EEEJNS5_IJNSA_ILi128EEESG_SG_EEENS5_IJNSS_IS1I_SC_EENSS_INSA_ILi32EEESC_EEEEESI_SJ_SI_SJ_NS1D_6fusion15FusionCallbacksIS1H_NS1O_23LinCombPerRowBiasEltActINS1D_6thread4ReLuESI_fSI_SI_fLi8ELNS_15FloatRoundStyleE2EEES1J_S1N_JEEENS4_5SM1004TMEM4LOAD26SM100_TMEM_LOAD_32dp32b32xENS4_13SM90_TMA_LOADENS11_INS12_ILi2ELi4ELi3EEES15_NSS_INS5_IJS16_S1L_EEENS5_IJS1L_SC_EEEEEEENS4_39AutoVectorizingCopyWithAssumedAlignmentILi128EEENS4_14SM90_TMA_STOREES25_S27_S27_EEEvvEEEEvNT_6ParamsE)
        /*0008*/ 	.word	0x00000078


	//----- nvinfo : EIATTR_FRAME_SIZE
	.align		4
.L_19:
        /*000c*/ 	.byte	0x04, 0x11
        /*000e*/ 	.short	(.L_21 - .L_20)
	.align		4
.L_20:
        /*0010*/ 	.word	index@($__internal_2_$__cuda_sm10x_tcgen05_guardrail_trap_unallocated_columns_being_dealloced)
        /*0014*/ 	.word	0x00000000


	//----- nvinfo : EIATTR_FRAME_SIZE
	.align		4
.L_21:
        /*0018*/ 	.byte	0x04, 0x11
        /*001a*/ 	.short	(.L_23 - .L_22)
	.align		4
.L_22:
        /*001c*/ 	.word	index@($__internal_1_$__cuda_sm10x_tcgen05_guardrail_trap_phase_invalid_during_alloc)
        /*0020*/ 	.word	0x00000000


	//----- nvinfo : EIATTR_FRAME_SIZE
	.align		4
.L_23:
        /*0024*/ 	.byte	0x04, 0x11
        /*0026*/ 	.short	(.L_25 - .L_24)
	.align		4
.L_24:
        /*0028*/ 	.word	index@($__internal_0_$__cuda_sm10x_tcgen05_guardrail_trap_col_being_dealloced_not_returned_by_alloc)
        /*002c*/ 	.word	0x00000000


	//----- nvinfo : EIATTR_FRAME_SIZE
	.align		4
.L_25:
        /*0030*/ 	.byte	0x04, 0x11
        /*0032*/ 	.short	(.L_27 - .L_26)
	.align		4
.L_26:
        /*0034*/ 	.word	index@(_ZN7cutlass13device_kernelINS_4gemm6kernel13GemmUniversalIN4cute5tupleIJiiiiEEENS1_10collective13CollectiveMmaINS1_35MainloopSm100TmaUmmaWarpSpecializedILi10ELi2ELi4ENS5_IJNS4_1CILi2EEENSA_ILi1EEESC_EEEEENS5_IJNSA_ILi256EEENSA_ILi64EEESG_EEENS_10bfloat16_tENS5_IJlSC_lEEESI_SJ_NS4_8TiledMMAINS4_8MMA_AtomIJNS4_26SM100_MMA_F16BF16_2x1SM_SSISI_SI_fLi256ELi64ELNS4_4UMMA5MajorE0ELSO_0ELNSN_7ScaleInE0ELSP_0EEEEEENS4_6LayoutINS5_IJSC_SC_SC_EEENS5_IJNSA_ILi0EEESU_SU_EEEEENS5_IJNS4_10UnderscoreESX_SX_EEEEENS4_18SM100_TMA_2SM_LOADENS4_14ComposedLayoutINS4_7SwizzleILi3ELi4ELi3EEENS4_18smem_ptr_flag_bitsILi16EEENSS_INS5_IJNSA_ILi8EEESG_EEENS5_IJSG_SC_EEEEEEEvNS4_8identityES10_S1A_vS1B_EENS_8epilogue10collective18CollectiveEpilogueINS1D_23Sm100TmaWarpSpecializedILi3ELi2ELi32ELb1ELb0EEEJNS5_IJNSA_ILi128EEESG_SG_EEENS5_IJNSS_IS1I_SC_EENSS_INSA_ILi32EEESC_EEEEESI_SJ_SI_SJ_NS1D_6fusion15FusionCallbacksIS1H_NS1O_23LinCombPerRowBiasEltActINS1D_6thread4ReLuESI_fSI_SI_fLi8ELNS_15FloatRoundStyleE2EEES1J_S1N_JEEENS4_5SM1004TMEM4LOAD26SM100_TMEM_LOAD_32dp32b32xENS4_13SM90_TMA_LOADENS11_INS12_ILi2ELi4ELi3EEES15_NSS_INS5_IJS16_S1L_EEENS5_IJS1L_SC_EEEEEEENS4_39AutoVectorizingCopyWithAssumedAlignmentILi128EEENS4_14SM90_TMA_STOREES25_S27_S27_EEEvvEEEEvNT_6ParamsE)
        /*0038*/ 	.word	0x00000000


	//----- nvinfo : EIATTR_MIN_STACK_SIZE
	.align		4
.L_27:
        /*003c*/ 	.byte	0x04, 0x12
        /*003e*/ 	.short	(.L_29 - .L_28)
	.align		4
.L_28:
        /*0040*/ 	.word	index@(_ZN7cutlass13device_kernelINS_4gemm6kernel13GemmUniversalIN4cute5tupleIJiiiiEEENS1_10collective13CollectiveMmaINS1_35MainloopSm100TmaUmmaWarpSpecializedILi10ELi2ELi4ENS5_IJNS4_1CILi2EEENSA_ILi1EEESC_EEEEENS5_IJNSA_ILi256EEENSA_ILi64EEESG_EEENS_10bfloat16_tENS5_IJlSC_lEEESI_SJ_NS4_8TiledMMAINS4_8MMA_AtomIJNS4_26SM100_MMA_F16BF16_2x1SM_SSISI_SI_fLi256ELi64ELNS4_4UMMA5MajorE0ELSO_0ELNSN_7ScaleInE0ELSP_0EEEEEENS4_6LayoutINS5_IJSC_SC_SC_EEENS5_IJNSA_ILi0EEESU_SU_EEEEENS5_IJNS4_10UnderscoreESX_SX_EEEEENS4_18SM100_TMA_2SM_LOADENS4_14ComposedLayoutINS4_7SwizzleILi3ELi4ELi3EEENS4_18smem_ptr_flag_bitsILi16EEENSS_INS5_IJNSA_ILi8EEESG_EEENS5_IJSG_SC_EEEEEEEvNS4_8identityES10_S1A_vS1B_EENS_8epilogue10collective18CollectiveEpilogueINS1D_23Sm100TmaWarpSpecializedILi3ELi2ELi32ELb1ELb0EEEJNS5_IJNSA_ILi128EEESG_SG_EEENS5_IJNSS_IS1I_SC_EENSS_INSA_ILi32EEESC_EEEEESI_SJ_SI_SJ_NS1D_6fusion15FusionCallbacksIS1H_NS1O_23LinCombPerRowBiasEltActINS1D_6thread4ReLuESI_fSI_SI_fLi8ELNS_15FloatRoundStyleE2EEES1J_S1N_JEEENS4_5SM1004TMEM4LOAD26SM100_TMEM_LOAD_32dp32b32xENS4_13SM90_TMA_LOADENS11_INS12_ILi2ELi4ELi3EEES15_NSS_INS5_IJS16_S1L_EEENS5_IJS1L_SC_EEEEEEENS4_39AutoVectorizingCopyWithAssumedAlignmentILi128EEENS4_14SM90_TMA_STOREES25_S27_S27_EEEvvEEEEvNT_6ParamsE)
        /*0044*/ 	.word	0x00000000
.L_29:


//--------------------- .nv.compat                --------------------------
	.section	.nv.compat,"",@"SHT_CUDA_COMPAT_INFO"
	.align	4
        /*0000*/ 	.byte	0x02, 0x09, 0x01, 0x00, 0x02, 0x02, 0x02, 0x00, 0x02, 0x05, 0x05, 0x00, 0x03, 0x07, 0x01, 0x01
        /*0010*/ 	.byte	0x02, 0x03, 0x01, 0x00, 0x02, 0x06, 0x01, 0x00, 0x04, 0x0b, 0x08, 0x00, 0x09, 0x00, 0x00, 0x00
        /*0020*/ 	.byte	0x00, 0x00, 0x00, 0x00


//--------------------- .nv.info._ZN7cutlass13device_kernelINS_4gemm6kernel13GemmUniversalIN4cute5tupleIJiiiiEEENS1_10collective13CollectiveMmaINS1_35MainloopSm100TmaUmmaWarpSpecializedILi10ELi2ELi4ENS5_IJNS4_1CILi2EEENSA_ILi1EEESC_EEEEENS5_IJNSA_ILi256EEENSA_ILi64EEESG_EEENS_10bfloat16_tENS5_IJlSC_lEEESI_SJ_NS4_8TiledMMAINS4_8MMA_AtomIJNS4_26SM100_MMA_F16BF16_2x1SM_SSISI_SI_fLi256ELi64ELNS4_4UMMA5MajorE0ELSO_0ELNSN_7ScaleInE0ELSP_0EEEEEENS4_6LayoutINS5_IJSC_SC_SC_EEENS5_IJNSA_ILi0EEESU_SU_EEEEENS5_IJNS4_10UnderscoreESX_SX_EEEEENS4_18SM100_TMA_2SM_LOADENS4_14ComposedLayoutINS4_7SwizzleILi3ELi4ELi3EEENS4_18smem_ptr_flag_bitsILi16EEENSS_INS5_IJNSA_ILi8EEESG_EEENS5_IJSG_SC_EEEEEEEvNS4_8identityES10_S1A_vS1B_EENS_8epilogue10collective18CollectiveEpilogueINS1D_23Sm100TmaWarpSpecializedILi3ELi2ELi32ELb1ELb0EEEJNS5_IJNSA_ILi128EEESG_SG_EEENS5_IJNSS_IS1I_SC_EENSS_INSA_ILi32EEESC_EEEEESI_SJ_SI_SJ_NS1D_6fusion15FusionCallbacksIS1H_NS1O_23LinCombPerRowBiasEltActINS1D_6thread4ReLuESI_fSI_SI_fLi8ELNS_15FloatRoundStyleE2EEES1J_S1N_JEEENS4_5SM1004TMEM4LOAD26SM100_TMEM_LOAD_32dp32b32xENS4_13SM90_TMA_LOADENS11_INS12_ILi2ELi4ELi3EEES15_NSS_INS5_IJS16_S1L_EEENS5_IJS1L_SC_EEEEEEENS4_39AutoVectorizingCopyWithAssumedAlignmentILi128EEENS4_14SM90_TMA_STOREES25_S27_S27_EEEvvEEEEvNT_6ParamsE --------------------------
	.section	.nv.info._ZN7cutlass13device_kernelINS_4gemm6kernel13GemmUniversalIN4cute5tupleIJiiiiEEENS1_10collective13CollectiveMmaINS1_35MainloopSm100TmaUmmaWarpSpecializedILi10ELi2ELi4ENS5_IJNS4_1CILi2EEENSA_ILi1EEESC_EEEEENS5_IJNSA_ILi256EEENSA_ILi64EEESG_EEENS_10bfloat16_tENS5_IJlSC_lEEESI_SJ_NS4_8TiledMMAINS4_8MMA_AtomIJNS4_26SM100_MMA_F16BF16_2x1SM_SSISI_SI_fLi256ELi64ELNS4_4UMMA5MajorE0ELSO_0ELNSN_7ScaleInE0ELSP_0EEEEEENS4_6LayoutINS5_IJSC_SC_SC_EEENS5_IJNSA_ILi0EEESU_SU_EEEEENS5_IJNS4_10UnderscoreESX_SX_EEEEENS4_18SM100_TMA_2SM_LOADENS4_14ComposedLayoutINS4_7SwizzleILi3ELi4ELi3EEENS4_18smem_ptr_flag_bitsILi16EEENSS_INS5_IJNSA_ILi8EEESG_EEENS5_IJSG_SC_EEEEEEEvNS4_8identityES10_S1A_vS1B_EENS_8epilogue10collective18CollectiveEpilogueINS1D_23Sm100TmaWarpSpecializedILi3ELi2ELi32ELb1ELb0EEEJNS5_IJNSA_ILi128EEESG_SG_EEENS5_IJNSS_IS1I_SC_EENSS_INSA_ILi32EEESC_EEEEESI_SJ_SI_SJ_NS1D_6fusion15FusionCallbacksIS1H_NS1O_23LinCombPerRowBiasEltActINS1D_6thread4ReLuESI_fSI_SI_fLi8ELNS_15FloatRoundStyleE2EEES1J_S1N_JEEENS4_5SM1004TMEM4LOAD26SM100_TMEM_LOAD_32dp32b32xENS4_13SM90_TMA_LOADENS11_INS12_ILi2ELi4ELi3EEES15_NSS_INS5_IJS16_S1L_EEENS5_IJS1L_SC_EEEEEEENS4_39AutoVectorizingCopyWithAssumedAlignmentILi128EEENS4_14SM90_TMA_STOREES25_S27_S27_EEEvvEEEEvNT_6ParamsE,"",@"SHT_CUDA_INFO"
	.sectionflags	@""
	.align	4


	//----- nvinfo : EIATTR_CUDA_API_VERSION
	.align		4
        /*0000*/ 	.byte	0x04, 0x37
        /*0002*/ 	.short	(.L_31 - .L_30)
.L_30:
        /*0004*/ 	.word	0x00000082


	//----- nvinfo : EIATTR_KPARAM_INFO
	.align		4
.L_31:
        /*0008*/ 	.byte	0x04, 0x17
        /*000a*/ 	.short	(.L_33 - .L_32)
.L_32:
        /*000c*/ 	.word	0x00000000
        /*0010*/ 	.short	0x0000
        /*0012*/ 	.short	0x0000
        /*0014*/ 	.byte	0x00, 0xf0, 0x01, 0x20


	//----- nvinfo : EIATTR_AT_ENTRY_FRAGMENTS
	.align		4
.L_33:
        /*0018*/ 	.byte	0x04, 0x4f
        /*001a*/ 	.short	(.L_35 - .L_34)


	//   ....[0]....
.L_34:
        /*001c*/ 	.word	0x00000007


	//----- nvinfo : EIATTR_RESERVED_SMEM_USED
	.align		4
.L_35:
        /*0020*/ 	.byte	0x01, 0x41
	.zero		2


	//----- nvinfo : EIATTR_SPARSE_MMA_MASK
	.align		4
        /*0024*/ 	.byte	0x03, 0x50
        /*0026*/ 	.short	0x0000


	//----- nvinfo : EIATTR_TCGEN05_2CTA_USED
	.align		4
        /*0028*/ 	.byte	0x01, 0x52
	.zero		2


	//----- nvinfo : EIATTR_MAXREG_COUNT
	.align		4
        /*002c*/ 	.byte	0x03, 0x1b
        /*002e*/ 	.short	0x00ff


	//----- nvinfo : EIATTR_NUM_BARRIERS
	.align		4
        /*0030*/ 	.byte	0x02, 0x4c
        /*0032*/ 	.byte	0x07
	.zero		1


	//----- nvinfo : EIATTR_EXTERNS
	.align		4
        /*0034*/ 	.byte	0x04, 0x0f
        /*0036*/ 	.short	(.L_37 - .L_36)


	//   ....[0]....
	.align		4
.L_36:
        /*0038*/ 	.word	index@(__assertfail)


	//----- nvinfo : EIATTR_MERCURY_ISA_VERSION
	.align		4
.L_37:
        /*003c*/ 	.byte	0x03, 0x5f
        /*003e*/ 	.short	0x0101


	//----- nvinfo : EIATTR_INT_WARP_WIDE_INSTR_OFFSETS
	.align		4
        /*0040*/ 	.byte	0x04, 0x31
        /*0042*/ 	.short	(.L_39 - .L_38)


	//   ....[0]....
.L_38:
        /*0044*/ 	.word	0x00000db0


	//   ....[1]....
        /*0048*/ 	.word	0x00000e50


	//   ....[2]....
        /*004c*/ 	.word	0x000021b0


	//   ....[3]....
        /*0050*/ 	.word	0x000043d0


	//   ....[4]....
        /*0054*/ 	.word	0x00004400


	//   ....[5]....
        /*0058*/ 	.word	0x00004450


	//   ....[6]....
        /*005c*/ 	.word	0x00004d40


	//   ....[7]....
        /*0060*/ 	.word	0x00004d60


	//   ....[8]....
        /*0064*/ 	.word	0x00005030


	//   ....[9]....
        /*0068*/ 	.word	0x00005150


	//   ....[10]....
        /*006c*/ 	.word	0x00006260


	//----- nvinfo : EIATTR_COOP_GROUP_MASK_REGIDS
	.align		4
.L_39:
        /*0070*/ 	.byte	0x04, 0x29
        /*0072*/ 	.short	(.L_41 - .L_40)


	//   ....[0]....
.L_40:
        /*0074*/ 	.word	0xffffffff


	//   ....[1]....
        /*0078*/ 	.word	0xffffffff


	//   ....[2]....
        /*007c*/ 	.word	0xffffffff


	//   ....[3]....
        /*0080*/ 	.word	0xffffffff


	//   ....[4]....
        /*0084*/ 	.word	0xffffffff


	//   ....[5]....
        /*0088*/ 	.word	0xffffffff


	//   ....[6]....
        /*008c*/ 	.word	0xffffffff


	//   ....[7]....
        /*0090*/ 	.word	0xffffffff


	//   ....[8]....
        /*0094*/ 	.word	0xffffffff


	//   ....[9]....
        /*0098*/ 	.word	0xffffffff


	//   ....[10]....
        /*009c*/ 	.word	0xffffffff


	//   ....[11]....
        /*00a0*/ 	.word	0xffffffff


	//   ....[12]....
        /*00a4*/ 	.word	0xffffffff


	//   ....[13]....
        /*00a8*/ 	.word	0xffffffff


	//----- nvinfo : EIATTR_COOP_GROUP_INSTR_OFFSETS
	.align		4
.L_41:
        /*00ac*/ 	.byte	0x04, 0x28
        /*00ae*/ 	.short	(.L_43 - .L_42)


	//   ....[0]....
.L_42:
        /*00b0*/ 	.word	0x000000c0


	//   ....[1]....
        /*00b4*/ 	.word	0x000004d0


	//   ....[2]....
        /*00b8*/ 	.word	0x00000740


	//   ....[3]....
        /*00bc*/ 	.word	0x000008b0


	//   ....[4]....
        /*00c0*/ 	.word	0x000009a0


	//   ....[5]....
        /*00c4*/ 	.word	0x00000b00


	//   ....[6]....
        /*00c8*/ 	.word	0x00000c90


	//   ....[7]....
        /*00cc*/ 	.word	0x00000ed0


	//   ....[8]....
        /*00d0*/ 	.word	0x00002090


	//   ....[9]....
        /*00d4*/ 	.word	0x000031c0


	//   ....[10]....
        /*00d8*/ 	.word	0x00003690


	//   ....[11]....
        /*00dc*/ 	.word	0x000036c0


	//   ....[12]....
        /*00e0*/ 	.word	0x000042e0


	//   ....[13]....
        /*00e4*/ 	.word	0x000044f0


	//----- nvinfo : EIATTR_VRC_CTA_INIT_COUNT
	.align		4
.L_43:
        /*00e8*/ 	.byte	0x02, 0x4a
        /*00ea*/ 	.byte	0x80
	.zero		1


	//----- nvinfo : EIATTR_SYSCALL_OFFSETS
	.align		4
        /*00ec*/ 	.byte	0x04, 0x46
        /*00ee*/ 	.short	(.L_45 - .L_44)


	//   ....[0]....
.L_44:
        /*00f0*/ 	.word	0x00005d70


	//   ....[1]....
        /*00f4*/ 	.word	0x00005e60


	//   ....[2]....
        /*00f8*/ 	.word	0x00006880


	//   ....[3]....
        /*00fc*/ 	.word	0x00007530


	//----- nvinfo : EIATTR_MBARRIER_INSTR_OFFSETS
	.align		4
.L_45:
        /*0100*/ 	.byte	0x04, 0x39
        /*0102*/ 	.short	(.L_47 - .L_46)


	//   ....[0]....
.L_46:
        /*0104*/ 	.word	0x000005e0
        /*0108*/ 	.word	0x000000ff
        /*010c*/ 	.word	0x00000000
        /*0110*/ 	.short	0x0100
        /*0112*/ 	.byte	0x08
	.zero		1


	//   ....[1]....
        /*0114*/ 	.word	0x000005f0
        /*0118*/ 	.word	0x000000ff
        /*011c*/ 	.word	0x00000050
        /*0120*/ 	.short	0x0100
        /*0122*/ 	.byte	0x08
	.zero		1


	//   ....[2]....
        /*0124*/ 	.word	0x00000600
        /*0128*/ 	.word	0x000000ff
        /*012c*/ 	.word	0x00000008
        /*0130*/ 	.short	0x0100
        /*0132*/ 	.byte	0x08
	.zero		1


	//   ....[3]....
        /*0134*/ 	.word	0x00000610
        /*0138*/ 	.word	0x000000ff
        /*013c*/ 	.word	0x00000058
        /*0140*/ 	.short	0x0100
        /*0142*/ 	.byte	0x08
	.zero		1


	//   ....[4]....
        /*0144*/ 	.word	0x00000620
        /*0148*/ 	.word	0x000000ff
        /*014c*/ 	.word	0x00000010
        /*0150*/ 	.short	0x0100
        /*0152*/ 	.byte	0x08
	.zero		1


	//   ....[5]....
        /*0154*/ 	.word	0x00000630
        /*0158*/ 	.word	0x000000ff
        /*015c*/ 	.word	0x00000060
        /*0160*/ 	.short	0x0100
        /*0162*/ 	.byte	0x08
	.zero		1


	//   ....[6]....
        /*0164*/ 	.word	0x00000640
        /*0168*/ 	.word	0x000000ff
        /*016c*/ 	.word	0x00000018
        /*0170*/ 	.short	0x0100
        /*0172*/ 	.byte	0x08
	.zero		1


	//   ....[7]....
        /*0174*/ 	.word	0x00000650
        /*0178*/ 	.word	0x000000ff
        /*017c*/ 	.word	0x00000068
        /*0180*/ 	.short	0x0100
        /*0182*/ 	.byte	0x08
	.zero		1


	//   ....[8]....
        /*0184*/ 	.word	0x00000660
        /*0188*/ 	.word	0x000000ff
        /*018c*/ 	.word	0x00000020
        /*0190*/ 	.short	0x0100
        /*0192*/ 	.byte	0x08
	.zero		1


	//   ....[9]....
        /*0194*/ 	.word	0x00000670
        /*0198*/ 	.word	0x000000ff
        /*019c*/ 	.word	0x00000070
        /*01a0*/ 	.short	0x0100
        /*01a2*/ 	.byte	0x08
	.zero		1


	//   ....[10]....
        /*01a4*/ 	.word	0x00000680
        /*01a8*/ 	.word	0x000000ff
        /*01ac*/ 	.word	0x00000028
        /*01b0*/ 	.short	0x0100
        /*01b2*/ 	.byte	0x08
	.zero		1


	//   ....[11]....
        /*01b4*/ 	.word	0x00000690
        /*01b8*/ 	.word	0x000000ff
        /*01bc*/ 	.word	0x00000078
        /*01c0*/ 	.short	0x0100
        /*01c2*/ 	.byte	0x08
	.zero		1


	//   ....[12]....
        /*01c4*/ 	.word	0x000006a0
        /*01c8*/ 	.word	0x000000ff
        /*01cc*/ 	.word	0x00000030
        /*01d0*/ 	.short	0x0100
        /*01d2*/ 	.byte	0x08
	.zero		1


	//   ....[13]....
        /*01d4*/ 	.word	0x000006b0
        /*01d8*/ 	.word	0x000000ff
        /*01dc*/ 	.word	0x00000080
        /*01e0*/ 	.short	0x0100
        /*01e2*/ 	.byte	0x08
	.zero		1


	//   ....[14]....
        /*01e4*/ 	.word	0x000006c0
        /*01e8*/ 	.word	0x000000ff
        /*01ec*/ 	.word	0x00000038
        /*01f0*/ 	.short	0x0100
        /*01f2*/ 	.byte	0x08
	.zero		1


	//   ....[15]....
        /*01f4*/ 	.word	0x000006d0
        /*01f8*/ 	.word	0x000000ff
        /*01fc*/ 	.word	0x00000088
        /*0200*/ 	.short	0x0100
        /*0202*/ 	.byte	0x08
	.zero		1


	//   ....[16]....
        /*0204*/ 	.word	0x000006e0
        /*0208*/ 	.word	0x000000ff
        /*020c*/ 	.word	0x00000040
        /*0210*/ 	.short	0x0100
        /*0212*/ 	.byte	0x08
	.zero		1


	//   ....[17]....
        /*0214*/ 	.word	0x000006f0
        /*0218*/ 	.word	0x000000ff
        /*021c*/ 	.word	0x00000090
        /*0220*/ 	.short	0x0100
        /*0222*/ 	.byte	0x08
	.zero		1


	//   ....[18]....
        /*0224*/ 	.word	0x00000700
        /*0228*/ 	.word	0x000000ff
        /*022c*/ 	.word	0x00000048
        /*0230*/ 	.short	0x0100
        /*0232*/ 	.byte	0x08
	.zero		1


	//   ....[19]....
        /*0234*/ 	.word	0x00000710
        /*0238*/ 	.word	0x000000ff
        /*023c*/ 	.word	0x00000098
        /*0240*/ 	.short	0x0100
        /*0242*/ 	.byte	0x08
	.zero		1


	//   ....[20]....
        /*0244*/ 	.word	0x00000840
        /*0248*/ 	.word	0x000000ff
        /*024c*/ 	.word	0x000000a0
        /*0250*/ 	.short	0x0100
        /*0252*/ 	.byte	0x09
	.zero		1


	//   ....[21]....
        /*0254*/ 	.word	0x00000850
        /*0258*/ 	.word	0x000000ff
        /*025c*/ 	.word	0x000000b8
        /*0260*/ 	.short	0x0100
        /*0262*/ 	.byte	0x09
	.zero		1


	//   ....[22]....
        /*0264*/ 	.word	0x00000860
        /*0268*/ 	.word	0x000000ff
        /*026c*/ 	.word	0x000000a8
        /*0270*/ 	.short	0x0100
        /*0272*/ 	.byte	0x09
	.zero		1


	//   ....[23]....
        /*0274*/ 	.word	0x00000870
        /*0278*/ 	.word	0x000000ff
        /*027c*/ 	.word	0x000000c0
        /*0280*/ 	.short	0x0100
        /*0282*/ 	.byte	0x09
	.zero		1


	//   ....[24]....
        /*0284*/ 	.word	0x00000880
        /*0288*/ 	.word	0x000000ff
        /*028c*/ 	.word	0x000000b0
        /*0290*/ 	.short	0x0100
        /*0292*/ 	.byte	0x09
	.zero		1


	//   ....[25]....
        /*0294*/ 	.word	0x00000890
        /*0298*/ 	.word	0x000000ff
        /*029c*/ 	.word	0x000000c8
        /*02a0*/ 	.short	0x0100
        /*02a2*/ 	.byte	0x09
	.zero		1


	//   ....[26]....
        /*02a4*/ 	.word	0x00000970
        /*02a8*/ 	.word	0x000000ff
        /*02ac*/ 	.word	0x000000d0
        /*02b0*/ 	.short	0x0100
        /*02b2*/ 	.byte	0x08
	.zero		1


	//   ....[27]....
        /*02b4*/ 	.word	0x00000980
        /*02b8*/ 	.word	0x000000ff
        /*02bc*/ 	.word	0x000000d8
        /*02c0*/ 	.short	0x0100
        /*02c2*/ 	.byte	0x08
	.zero		1


	//   ....[28]....
        /*02c4*/ 	.word	0x00000ab0
        /*02c8*/ 	.word	0x000000ff
        /*02cc*/ 	.word	0x000000e0
        /*02d0*/ 	.short	0x0100
        /*02d2*/ 	.byte	0x08
	.zero		1


	//   ....[29]....
        /*02d4*/ 	.word	0x00000ac0
        /*02d8*/ 	.word	0x000000ff
        /*02dc*/ 	.word	0x000000f0
        /*02e0*/ 	.short	0x0100
        /*02e2*/ 	.byte	0x08
	.zero		1


	//   ....[30]....
        /*02e4*/ 	.word	0x00000ad0
        /*02e8*/ 	.word	0x000000ff
        /*02ec*/ 	.word	0x000000e8
        /*02f0*/ 	.short	0x0100
        /*02f2*/ 	.byte	0x08
	.zero		1


	//   ....[31]....
        /*02f4*/ 	.word	0x00000ae0
        /*02f8*/ 	.word	0x000000ff
        /*02fc*/ 	.word	0x000000f8
        /*0300*/ 	.short	0x0100
        /*0302*/ 	.byte	0x08
	.zero		1


	//   ....[32]....
        /*0304*/ 	.word	0x00000c00
        /*0308*/ 	.word	0x000000ff
        /*030c*/ 	.word	0x00000100
        /*0310*/ 	.short	0x0100
        /*0312*/ 	.byte	0x09
	.zero		1


	//   ....[33]....
        /*0314*/ 	.word	0x00000c10
        /*0318*/ 	.word	0x000000ff
        /*031c*/ 	.word	0x00000120
        /*0320*/ 	.short	0x0100
        /*0322*/ 	.byte	0x09
	.zero		1


	//   ....[34]....
        /*0324*/ 	.word	0x00000c20
        /*0328*/ 	.word	0x000000ff
        /*032c*/ 	.word	0x00000108
        /*0330*/ 	.short	0x0100
        /*0332*/ 	.byte	0x09
	.zero		1


	//   ....[35]....
        /*0334*/ 	.word	0x00000c30
        /*0338*/ 	.word	0x000000ff
        /*033c*/ 	.word	0x00000128
        /*0340*/ 	.short	0x0100
        /*0342*/ 	.byte	0x09
	.zero		1


	//   ....[36]....
        /*0344*/ 	.word	0x00000c40
        /*0348*/ 	.word	0x000000ff
        /*034c*/ 	.word	0x00000110
        /*0350*/ 	.short	0x0100
        /*0352*/ 	.byte	0x09
	.zero		1


	//   ....[37]....
        /*0354*/ 	.word	0x00000c50
        /*0358*/ 	.word	0x000000ff
        /*035c*/ 	.word	0x00000130
        /*0360*/ 	.short	0x0100
        /*0362*/ 	.byte	0x09
	.zero		1


	//   ....[38]....
        /*0364*/ 	.word	0x00000c60
        /*0368*/ 	.word	0x000000ff
        /*036c*/ 	.word	0x00000118
        /*0370*/ 	.short	0x0100
        /*0372*/ 	.byte	0x09
	.zero		1


	//   ....[39]....
        /*0374*/ 	.word	0x00000c70
        /*0378*/ 	.word	0x000000ff
        /*037c*/ 	.word	0x00000138
        /*0380*/ 	.short	0x0100
        /*0382*/ 	.byte	0x09
	.zero		1


	//   ....[40]....
        /*0384*/ 	.word	0x00000d60
        /*0388*/ 	.word	0x000000ff
        /*038c*/ 	.word	0x00000140
        /*0390*/ 	.short	0x0100
        /*0392*/ 	.byte	0x08
	.zero		1


	//   ....[41]....
        /*0394*/ 	.word	0x00000d70
        /*0398*/ 	.word	0x000000ff
        /*039c*/ 	.word	0x00000150
        /*03a0*/ 	.short	0x0100
        /*03a2*/ 	.byte	0x08
	.zero		1


	//   ....[42]....
        /*03a4*/ 	.word	0x00000d80
        /*03a8*/ 	.word	0x000000ff
        /*03ac*/ 	.word	0x00000148
        /*03b0*/ 	.short	0x0100
        /*03b2*/ 	.byte	0x08
	.zero		1


	//   ....[43]....
        /*03b4*/ 	.word	0x00000d90
        /*03b8*/ 	.word	0x000000ff
        /*03bc*/ 	.word	0x00000158
        /*03c0*/ 	.short	0x0100
        /*03c2*/ 	.byte	0x08
	.zero		1


	//   ....[44]....
        /*03c4*/ 	.word	0x00000e80
        /*03c8*/ 	.word	0x000000ff
        /*03cc*/ 	.word	0x00000160
        /*03d0*/ 	.short	0x0100
        /*03d2*/ 	.byte	0x06
	.zero		1


	//   ....[45]....
        /*03d4*/ 	.word	0x00001880
        /*03d8*/ 	.word	0x00000002
        /*03dc*/ 	.word	0x00000150
        /*03e0*/ 	.short	0x010a
        /*03e2*/ 	.byte	0xff
	.zero		1


	//   ....[46]....
        /*03e4*/ 	.word	0x000018b0
        /*03e8*/ 	.word	0x00000002
        /*03ec*/ 	.word	0x00000140
        /*03f0*/ 	.short	0x0101
        /*03f2*/ 	.byte	0xff
	.zero		1


	//   ....[47]....
        /*03f4*/ 	.word	0x00001980
        /*03f8*/ 	.word	0x000000ff
        /*03fc*/ 	.word	0x00000050
        /*0400*/ 	.short	0x010a
        /*0402*/ 	.byte	0x08
	.zero		1


	//   ....[48]....
        /*0404*/ 	.word	0x00001a80
        /*0408*/ 	.word	0x000000ff
        /*040c*/ 	.word	0x00000050
        /*0410*/ 	.short	0x010a
        /*0412*/ 	.byte	0x21
	.zero		1


	//   ....[49]....
        /*0414*/ 	.word	0x00001c30
        /*0418*/ 	.word	0x000000ff
        /*041c*/ 	.word	0x00000050
        /*0420*/ 	.short	0x010a
        /*0422*/ 	.byte	0x08
	.zero		1


	//   ....[50]....
        /*0424*/ 	.word	0x00001d50
        /*0428*/ 	.word	0x000000ff
        /*042c*/ 	.word	0x000000d8
        /*0430*/ 	.short	0x0101
        /*0432*/ 	.byte	0x04
	.zero		1


	//   ....[51]....
        /*0434*/ 	.word	0x00001d60
        /*0438*/ 	.word	0x000000ff
        /*043c*/ 	.word	0x00000050
        /*0440*/ 	.short	0x010a
        /*0442*/ 	.byte	0x08
	.zero		1


	//   ....[52]....
        /*0444*/ 	.word	0x00001de0
        /*0448*/ 	.word	0x000000ff
        /*044c*/ 	.word	0x00000050
        /*0450*/ 	.short	0x010a
        /*0452*/ 	.byte	0x11
	.zero		1


	//   ....[53]....
        /*0454*/ 	.word	0x00001f70
        /*0458*/ 	.word	0x000000ff
        /*045c*/ 	.word	0x00000050
        /*0460*/ 	.short	0x010a
        /*0462*/ 	.byte	0x08
	.zero		1


	//   ....[54]....
        /*0464*/ 	.word	0x000020c0
        /*0468*/ 	.word	0x00000002
        /*046c*/ 	.word	0x000000e0
        /*0470*/ 	.short	0x010a
        /*0472*/ 	.byte	0xff
	.zero		1


	//   ....[55]....
        /*0474*/ 	.word	0x00002180
        /*0478*/ 	.word	0x00000002
        /*047c*/ 	.word	0x00000000
        /*0480*/ 	.short	0x0101
        /*0482*/ 	.byte	0xff
	.zero		1


	//   ....[56]....
        /*0484*/ 	.word	0x000026e0
        /*0488*/ 	.word	0x000000ff
        /*048c*/ 	.word	0x00000000
        /*0490*/ 	.short	0x010a
        /*0492*/ 	.byte	0x05
	.zero		1


	//   ....[57]....
        /*0494*/ 	.word	0x00002770
        /*0498*/ 	.word	0x000000ff
        /*049c*/ 	.word	0x00000000
        /*04a0*/ 	.short	0x010a
        /*04a2*/ 	.byte	0x05
	.zero		1


	//   ....[58]....
        /*04a4*/ 	.word	0x00002800
        /*04a8*/ 	.word	0x000000ff
        /*04ac*/ 	.word	0x00000000
        /*04b0*/ 	.short	0x010a
        /*04b2*/ 	.byte	0x05
	.zero		1


	//   ....[59]....
        /*04b4*/ 	.word	0x00002890
        /*04b8*/ 	.word	0x000000ff
        /*04bc*/ 	.word	0x00000000
        /*04c0*/ 	.short	0x010a
        /*04c2*/ 	.byte	0x05
	.zero		1


	//   ....[60]....
        /*04c4*/ 	.word	0x00002920
        /*04c8*/ 	.word	0x000000ff
        /*04cc*/ 	.word	0x00000000
        /*04d0*/ 	.short	0x010a
        /*04d2*/ 	.byte	0x05
	.zero		1


	//   ....[61]....
        /*04d4*/ 	.word	0x000029b0
        /*04d8*/ 	.word	0x000000ff
        /*04dc*/ 	.word	0x00000000
        /*04e0*/ 	.short	0x010a
        /*04e2*/ 	.byte	0x05
	.zero		1


	//   ....[62]....
        /*04e4*/ 	.word	0x00002a40
        /*04e8*/ 	.word	0x000000ff
        /*04ec*/ 	.word	0x00000000
        /*04f0*/ 	.short	0x010a
        /*04f2*/ 	.byte	0x05
	.zero		1


	//   ....[63]....
        /*04f4*/ 	.word	0x00002ad0
        /*04f8*/ 	.word	0x000000ff
        /*04fc*/ 	.word	0x00000000
        /*0500*/ 	.short	0x010a
        /*0502*/ 	.byte	0x05
	.zero		1


	//   ....[64]....
        /*0504*/ 	.word	0x00002b60
        /*0508*/ 	.word	0x000000ff
        /*050c*/ 	.word	0x00000000
        /*0510*/ 	.short	0x010a
        /*0512*/ 	.byte	0x05
	.zero		1


	//   ....[65]....
        /*0514*/ 	.word	0x00002c00
        /*0518*/ 	.word	0x00000000
        /*051c*/ 	.word	0x00000000
        /*0520*/ 	.short	0x010a
        /*0522*/ 	.byte	0xff
	.zero		1


	//   ....[66]....
        /*0524*/ 	.word	0x00002d20
        /*0528*/ 	.word	0x00000000
        /*052c*/ 	.word	0x00000140
        /*0530*/ 	.short	0x010a
        /*0532*/ 	.byte	0xff
	.zero		1


	//   ....[67]....
        /*0534*/ 	.word	0x00002d90
        /*0538*/ 	.word	0x00000000
        /*053c*/ 	.word	0x00000000
        /*0540*/ 	.short	0x0101
        /*0542*/ 	.byte	0xff
	.zero		1


	//   ....[68]....
        /*0544*/ 	.word	0x00002db0
        /*0548*/ 	.word	0x000000ff
        /*054c*/ 	.word	0x000000f0
        /*0550*/ 	.short	0x010a
        /*0552*/ 	.byte	0x05
	.zero		1


	//   ....[69]....
        /*0554*/ 	.word	0x00002ed0
        /*0558*/ 	.word	0x00000000
        /*055c*/ 	.word	0x000000e0
        /*0560*/ 	.short	0x010a
        /*0562*/ 	.byte	0xff
	.zero		1


	//   ....[70]....
        /*0564*/ 	.word	0x00002fd0
        /*0568*/ 	.word	0x00000000
        /*056c*/ 	.word	0x00000000
        /*0570*/ 	.short	0x0101
        /*0572*/ 	.byte	0xff
	.zero		1


	//   ....[71]....
        /*0574*/ 	.word	0x00003060
        /*0578*/ 	.word	0x000000ff
        /*057c*/ 	.word	0x000000f0
        /*0580*/ 	.short	0x0106
        /*0582*/ 	.byte	0x05
	.zero		1


	//   ....[72]....
        /*0584*/ 	.word	0x00003080
        /*0588*/ 	.word	0x000000ff
        /*058c*/ 	.word	0x000000f0
        /*0590*/ 	.short	0x010a
        /*0592*/ 	.byte	0x05
	.zero		1


	//   ....[73]....
        /*0594*/ 	.word	0x00003110
        /*0598*/ 	.word	0x000000ff
        /*059c*/ 	.word	0x000000f0
        /*05a0*/ 	.short	0x0106
        /*05a2*/ 	.byte	0x04
	.zero		1


	//   ....[74]....
        /*05a4*/ 	.word	0x00003150
        /*05a8*/ 	.word	0x00000000
        /*05ac*/ 	.word	0x000000f0
        /*05b0*/ 	.short	0x010a
        /*05b2*/ 	.byte	0xff
	.zero		1


	//   ....[75]....
        /*05b4*/ 	.word	0x00003390
        /*05b8*/ 	.word	0x000000ff
        /*05bc*/ 	.word	0x00000008
        /*05c0*/ 	.short	0x010a
        /*05c2*/ 	.byte	0x06
	.zero		1


	//   ....[76]....
        /*05c4*/ 	.word	0x000033b0
        /*05c8*/ 	.word	0x000000ff
        /*05cc*/ 	.word	0x00000008
        /*05d0*/ 	.short	0x010a
        /*05d2*/ 	.byte	0x06
	.zero		1


	//   ....[77]....
        /*05d4*/ 	.word	0x00003540
        /*05d8*/ 	.word	0x000000ff
        /*05dc*/ 	.word	0x00000008
        /*05e0*/ 	.short	0x010a
        /*05e2*/ 	.byte	0x06
	.zero		1


	//   ....[78]....
        /*05e4*/ 	.word	0x00003560
        /*05e8*/ 	.word	0x000000ff
        /*05ec*/ 	.word	0x00000008
        /*05f0*/ 	.short	0x010a
        /*05f2*/ 	.byte	0x06
	.zero		1


	//   ....[79]....
        /*05f4*/ 	.word	0x00003620
        /*05f8*/ 	.word	0x000000ff
        /*05fc*/ 	.word	0x00000000
        /*0600*/ 	.short	0x0101
        /*0602*/ 	.byte	0x07
	.zero		1


	//   ....[80]....
        /*0604*/ 	.word	0x00003960
        /*0608*/ 	.word	0x00000000
        /*060c*/ 	.word	0x000000e0
        /*0610*/ 	.short	0x010a
        /*0612*/ 	.byte	0xff
	.zero		1


	//   ....[81]....
        /*0614*/ 	.word	0x00003a20
        /*0618*/ 	.word	0x00000000
        /*061c*/ 	.word	0x00000000
        /*0620*/ 	.short	0x0101
        /*0622*/ 	.byte	0xff
	.zero		1


	//   ....[82]....
        /*0624*/ 	.word	0x00003ae0
        /*0628*/ 	.word	0x000000ff
        /*062c*/ 	.word	0x00000000
        /*0630*/ 	.short	0x010a
        /*0632*/ 	.byte	0x08
	.zero		1


	//   ....[83]....
        /*0634*/ 	.word	0x00003af0
        /*0638*/ 	.word	0x000000ff
        /*063c*/ 	.word	0x00000120
        /*0640*/ 	.short	0x010a
        /*0642*/ 	.byte	0x09
	.zero		1


	//   ....[84]....
        /*0644*/ 	.word	0x00003ba0
        /*0648*/ 	.word	0x000000ff
        /*064c*/ 	.word	0x00000000
        /*0650*/ 	.short	0x010a
        /*0652*/ 	.byte	0x08
	.zero		1


	//   ....[85]....
        /*0654*/ 	.word	0x00003cd0
        /*0658*/ 	.word	0x000000ff
        /*065c*/ 	.word	0x00000000
        /*0660*/ 	.short	0x010a
        /*0662*/ 	.byte	0x1e
	.zero		1


	//   ....[86]....
        /*0664*/ 	.word	0x00003fd0
        /*0668*/ 	.word	0x000000ff
        /*066c*/ 	.word	0x00000000
        /*0670*/ 	.short	0x010a
        /*0672*/ 	.byte	0x08
	.zero		1


	//   ....[87]....
        /*0674*/ 	.word	0x00004060
        /*0678*/ 	.word	0x000000ff
        /*067c*/ 	.word	0x00000000
        /*0680*/ 	.short	0x010a
        /*0682*/ 	.byte	0x08
	.zero		1


	//   ....[88]....
        /*0684*/ 	.word	0x000040f0
        /*0688*/ 	.word	0x000000ff
        /*068c*/ 	.word	0x00000000
        /*0690*/ 	.short	0x010a
        /*0692*/ 	.byte	0x08
	.zero		1


	//   ....[89]....
        /*0694*/ 	.word	0x00004190
        /*0698*/ 	.word	0x00000000
        /*069c*/ 	.word	0x00000000
        /*06a0*/ 	.short	0x010a
        /*06a2*/ 	.byte	0xff
	.zero		1


	//   ....[90]....
        /*06a4*/ 	.word	0x000041d0
        /*06a8*/ 	.word	0x00000000
        /*06ac*/ 	.word	0x00000000
        /*06b0*/ 	.short	0x010a
        /*06b2*/ 	.byte	0xff
	.zero		1


	//   ....[91]....
        /*06b4*/ 	.word	0x00004240
        /*06b8*/ 	.word	0x000000ff
        /*06bc*/ 	.word	0x00000000
        /*06c0*/ 	.short	0x0101
        /*06c2*/ 	.byte	0x05
	.zero		1


	//   ....[92]....
        /*06c4*/ 	.word	0x00004280
        /*06c8*/ 	.word	0x000000ff
        /*06cc*/ 	.word	0x00000160
        /*06d0*/ 	.short	0x010a
        /*06d2*/ 	.byte	0x07
	.zero		1


	//   ....[93]....
        /*06d4*/ 	.word	0x000042d0
        /*06d8*/ 	.word	0x000000ff
        /*06dc*/ 	.word	0x00000000
        /*06e0*/ 	.short	0x0101
        /*06e2*/ 	.byte	0x05
	.zero		1


	//   ....[94]....
        /*06e4*/ 	.word	0x000046e0
        /*06e8*/ 	.word	0x00000000
        /*06ec*/ 	.word	0x000000e0
        /*06f0*/ 	.short	0x010a
        /*06f2*/ 	.byte	0xff
	.zero		1


	//   ....[95]....
        /*06f4*/ 	.word	0x000047a0
        /*06f8*/ 	.word	0x00000000
        /*06fc*/ 	.word	0x00000000
        /*0700*/ 	.short	0x0101
        /*0702*/ 	.byte	0xff
	.zero		1


	//   ....[96]....
        /*0704*/ 	.word	0x00004ac0
        /*0708*/ 	.word	0x000000ff
        /*070c*/ 	.word	0x000000d8
        /*0710*/ 	.short	0x010a
        /*0712*/ 	.byte	0x06
	.zero		1


	//   ....[97]....
        /*0714*/ 	.word	0x00004ce0
        /*0718*/ 	.word	0x000000ff
        /*071c*/ 	.word	0x000000b8
        /*0720*/ 	.short	0x010a
        /*0722*/ 	.byte	0x0f
	.zero		1


	//   ....[98]....
        /*0724*/ 	.word	0x00004ee0
        /*0728*/ 	.word	0x000000ff
        /*072c*/ 	.word	0x000000a0
        /*0730*/ 	.short	0x010b
        /*0732*/ 	.byte	0x0f
	.zero		1


	//   ....[99]....
        /*0734*/ 	.word	0x00004f50
        /*0738*/ 	.word	0x000000ff
        /*073c*/ 	.word	0x00000000
        /*0740*/ 	.short	0x0101
        /*0742*/ 	.byte	0x10
	.zero		1


	//   ....[100]....
        /*0744*/ 	.word	0x00004f70
        /*0748*/ 	.word	0x000000ff
        /*074c*/ 	.word	0x000000b8
        /*0750*/ 	.short	0x010a
        /*0752*/ 	.byte	0x0d
	.zero		1


	//   ....[101]....
        /*0754*/ 	.word	0x000051b0
        /*0758*/ 	.word	0x000000ff
        /*075c*/ 	.word	0x000000a0
        /*0760*/ 	.short	0x010b
        /*0762*/ 	.byte	0x0d
	.zero		1


	//   ....[102]....
        /*0764*/ 	.word	0x00005220
        /*0768*/ 	.word	0x000000ff
        /*076c*/ 	.word	0x00000000
        /*0770*/ 	.short	0x0101
        /*0772*/ 	.byte	0x0f
	.zero		1


	//   ....[103]....
        /*0774*/ 	.word	0x00005270
        /*0778*/ 	.word	0x000000ff
        /*077c*/ 	.word	0x00000000
        /*0780*/ 	.short	0x010a
        /*0782*/ 	.byte	0x04
	.zero		1


	//   ....[104]....
        /*0784*/ 	.word	0x00005300
        /*0788*/ 	.word	0x000000ff
        /*078c*/ 	.word	0x00000000
        /*0790*/ 	.short	0x010a
        /*0792*/ 	.byte	0x04
	.zero		1


	//   ....[105]....
        /*0794*/ 	.word	0x000053a0
        /*0798*/ 	.word	0x00000000
        /*079c*/ 	.word	0x00000000
        /*07a0*/ 	.short	0x010a
        /*07a2*/ 	.byte	0xff
	.zero		1


	//   ....[106]....
        /*07a4*/ 	.word	0x00005740
        /*07a8*/ 	.word	0x00000000
        /*07ac*/ 	.word	0x000000e0
        /*07b0*/ 	.short	0x010a
        /*07b2*/ 	.byte	0xff
	.zero		1


	//   ....[107]....
        /*07b4*/ 	.word	0x00005850
        /*07b8*/ 	.word	0x00000000
        /*07bc*/ 	.word	0x00000000
        /*07c0*/ 	.short	0x0101
        /*07c2*/ 	.byte	0xff
	.zero		1


	//   ....[108]....
        /*07c4*/ 	.word	0x00006360
        /*07c8*/ 	.word	0x00000006
        /*07cc*/ 	.word	0x000000a0
        /*07d0*/ 	.short	0x010a
        /*07d2*/ 	.byte	0xff
	.zero		1


	//   ....[109]....
        /*07d4*/ 	.word	0x00006530
        /*07d8*/ 	.word	0x00000073
        /*07dc*/ 	.word	0x00000100
        /*07e0*/ 	.short	0x010a
        /*07e2*/ 	.byte	0xff
	.zero		1


	//   ....[110]....
        /*07e4*/ 	.word	0x00006630
        /*07e8*/ 	.word	0x00000006
        /*07ec*/ 	.word	0x000000a0
        /*07f0*/ 	.short	0x010a
        /*07f2*/ 	.byte	0xff
	.zero		1


	//   ....[111]....
        /*07f4*/ 	.word	0x00006760
        /*07f8*/ 	.word	0x00000073
        /*07fc*/ 	.word	0x00000100
        /*0800*/ 	.short	0x010a
        /*0802*/ 	.byte	0xff
	.zero		1


	//   ....[112]....
        /*0804*/ 	.word	0x00007270
        /*0808*/ 	.word	0x00000000
        /*080c*/ 	.word	0x00000000
        /*0810*/ 	.short	0x0101
        /*0812*/ 	.byte	0xff
	.zero		1


	//   ....[113]....
        /*0814*/ 	.word	0x00007280
        /*0818*/ 	.word	0x00000003
        /*081c*/ 	.word	0x000000a0
        /*0820*/ 	.short	0x010a
        /*0822*/ 	.byte	0xff
	.zero		1


	//   ....[114]....
        /*0824*/ 	.word	0x00007350
        /*0828*/ 	.word	0x00000003
        /*082c*/ 	.word	0x000000a0
        /*0830*/ 	.short	0x010a
        /*0832*/ 	.byte	0xff
	.zero		1


	//   ....[115]....
        /*0834*/ 	.word	0x000077d0
        /*0838*/ 	.word	0x00000073
        /*083c*/ 	.word	0x00000000
        /*0840*/ 	.short	0x0101
        /*0842*/ 	.byte	0xff
	.zero		1


	//   ....[116]....
        /*0844*/ 	.word	0x00007fe0
        /*0848*/ 	.word	0x00000000
        /*084c*/ 	.word	0x00000000
        /*0850*/ 	.short	0x0101
        /*0852*/ 	.byte	0xff
	.zero		1


	//   ....[117]....
        /*0854*/ 	.word	0x00008270
        /*0858*/ 	.word	0x000000ff
        /*085c*/ 	.word	0x00000000
        /*0860*/ 	.short	0x0101
        /*0862*/ 	.byte	0x04
	.zero		1


	//   ....[118]....
        /*0864*/ 	.word	0x00008290
        /*0868*/ 	.word	0x00000002
        /*086c*/ 	.word	0x00000150
        /*0870*/ 	.short	0x010a
        /*0872*/ 	.byte	0xff
	.zero		1


	//   ....[119]....
        /*0874*/ 	.word	0x000082f0
        /*0878*/ 	.word	0x00000002
        /*087c*/ 	.word	0x00000050
        /*0880*/ 	.short	0x010a
        /*0882*/ 	.byte	0xff
	.zero		1


	//   ....[120]....
        /*0884*/ 	.word	0x00008350
        /*0888*/ 	.word	0x00000002
        /*088c*/ 	.word	0x00000050
        /*0890*/ 	.short	0x010a
        /*0892*/ 	.byte	0xff
	.zero		1


	//   ....[121]....
        /*0894*/ 	.word	0x000083a0
        /*0898*/ 	.word	0x00000002
        /*089c*/ 	.word	0x000000e0
        /*08a0*/ 	.short	0x010a
        /*08a2*/ 	.byte	0xff
	.zero		1


	//   ....[122]....
        /*08a4*/ 	.word	0x00008400
        /*08a8*/ 	.word	0x00000000
        /*08ac*/ 	.word	0x00000000
        /*08b0*/ 	.short	0x010a
        /*08b2*/ 	.byte	0xff
	.zero		1


	//   ....[123]....
        /*08b4*/ 	.word	0x00008460
        /*08b8*/ 	.word	0x00000000
        /*08bc*/ 	.word	0x00000000
        /*08c0*/ 	.short	0x010a
        /*08c2*/ 	.byte	0xff
	.zero		1


	//   ....[124]....
        /*08c4*/ 	.word	0x000084c0
        /*08c8*/ 	.word	0x00000000
        /*08cc*/ 	.word	0x00000000
        /*08d0*/ 	.short	0x010a
        /*08d2*/ 	.byte	0xff
	.zero		1


	//   ....[125]....
        /*08d4*/ 	.word	0x00008520
        /*08d8*/ 	.word	0x00000000
        /*08dc*/ 	.word	0x00000000
        /*08e0*/ 	.short	0x010a
        /*08e2*/ 	.byte	0xff
	.zero		1


	//   ....[126]....
        /*08e4*/ 	.word	0x00008580
        /*08e8*/ 	.word	0x00000000
        /*08ec*/ 	.word	0x00000000
        /*08f0*/ 	.short	0x010a
        /*08f2*/ 	.byte	0xff
	.zero		1


	//   ....[127]....
        /*08f4*/ 	.word	0x000085e0
        /*08f8*/ 	.word	0x00000000
        /*08fc*/ 	.word	0x00000000
        /*0900*/ 	.short	0x010a
        /*0902*/ 	.byte	0xff
	.zero		1


	//   ....[128]....
        /*0904*/ 	.word	0x00008640
        /*0908*/ 	.word	0x00000000
        /*090c*/ 	.word	0x00000000
        /*0910*/ 	.short	0x010a
        /*0912*/ 	.byte	0xff
	.zero		1


	//   ....[129]....
        /*0914*/ 	.word	0x000086a0
        /*0918*/ 	.word	0x00000000
        /*091c*/ 	.word	0x00000000
        /*0920*/ 	.short	0x010a
        /*0922*/ 	.byte	0xff
	.zero		1


	//   ....[130]....
        /*0924*/ 	.word	0x00008700
        /*0928*/ 	.word	0x00000000
        /*092c*/ 	.word	0x00000000
        /*0930*/ 	.short	0x010a
        /*0932*/ 	.byte	0xff
	.zero		1


	//   ....[131]....
        /*0934*/ 	.word	0x00008750
        /*0938*/ 	.word	0x00000000
        /*093c*/ 	.word	0x00000140
        /*0940*/ 	.short	0x010a
        /*0942*/ 	.byte	0xff
	.zero		1


	//   ....[132]....
        /*0944*/ 	.word	0x000087b0
        /*0948*/ 	.word	0x00000000
        /*094c*/ 	.word	0x000000f0
        /*0950*/ 	.short	0x010a
        /*0952*/ 	.byte	0xff
	.zero		1


	//   ....[133]....
        /*0954*/ 	.word	0x00008800
        /*0958*/ 	.word	0x00000000
        /*095c*/ 	.word	0x000000e0
        /*0960*/ 	.short	0x010a
        /*0962*/ 	.byte	0xff
	.zero		1


	//   ....[134]....
        /*0964*/ 	.word	0x00008860
        /*0968*/ 	.word	0x00000000
        /*096c*/ 	.word	0x000000f0
        /*0970*/ 	.short	0x010a
        /*0972*/ 	.byte	0xff
	.zero		1


	//   ....[135]....
        /*0974*/ 	.word	0x000088c0
        /*0978*/ 	.word	0x00000003
        /*097c*/ 	.word	0x00000008
        /*0980*/ 	.short	0x010a
        /*0982*/ 	.byte	0xff
	.zero		1


	//   ....[136]....
        /*0984*/ 	.word	0x000089a0
        /*0988*/ 	.word	0x00000000
        /*098c*/ 	.word	0x00000008
        /*0990*/ 	.short	0x010a
        /*0992*/ 	.byte	0xff
	.zero		1


	//   ....[137]....
        /*0994*/ 	.word	0x000089f0
        /*0998*/ 	.word	0x00000000
        /*099c*/ 	.word	0x000000e0
        /*09a0*/ 	.short	0x010a
        /*09a2*/ 	.byte	0xff
	.zero		1


	//   ....[138]....
        /*09a4*/ 	.word	0x00008a50
        /*09a8*/ 	.word	0x00000000
        /*09ac*/ 	.word	0x00000120
        /*09b0*/ 	.short	0x010a
        /*09b2*/ 	.byte	0xff
	.zero		1


	//   ....[139]....
        /*09b4*/ 	.word	0x00008ab0
        /*09b8*/ 	.word	0x00000000
        /*09bc*/ 	.word	0x00000000
        /*09c0*/ 	.short	0x010a
        /*09c2*/ 	.byte	0xff
	.zero		1


	//   ....[140]....
        /*09c4*/ 	.word	0x00008b10
        /*09c8*/ 	.word	0x00000000
        /*09cc*/ 	.word	0x00000000
        /*09d0*/ 	.short	0x010a
        /*09d2*/ 	.byte	0xff
	.zero		1


	//   ....[141]....
        /*09d4*/ 	.word	0x00008b70
        /*09d8*/ 	.word	0x00000000
        /*09dc*/ 	.word	0x00000000
        /*09e0*/ 	.short	0x010a
        /*09e2*/ 	.byte	0xff
	.zero		1


	//   ....[142]....
        /*09e4*/ 	.word	0x00008bd0
        /*09e8*/ 	.word	0x00000000
        /*09ec*/ 	.word	0x00000000
        /*09f0*/ 	.short	0x010a
        /*09f2*/ 	.byte	0xff
	.zero		1


	//   ....[143]....
        /*09f4*/ 	.word	0x00008c30
        /*09f8*/ 	.word	0x00000000
        /*09fc*/ 	.word	0x00000160
        /*0a00*/ 	.short	0x010a
        /*0a02*/ 	.byte	0xff
	.zero		1


	//   ....[144]....
        /*0a04*/ 	.word	0x00008c80
        /*0a08*/ 	.word	0x00000000
        /*0a0c*/ 	.word	0x000000e0
        /*0a10*/ 	.short	0x010a
        /*0a12*/ 	.byte	0xff
	.zero		1


	//   ....[145]....
        /*0a14*/ 	.word	0x00008ce0
        /*0a18*/ 	.word	0x00000000
        /*0a1c*/ 	.word	0x000000d8
        /*0a20*/ 	.short	0x010a
        /*0a22*/ 	.byte	0xff
	.zero		1


	//   ....[146]....
        /*0a24*/ 	.word	0x00008d40
        /*0a28*/ 	.word	0x00000000
        /*0a2c*/ 	.word	0x000000b8
        /*0a30*/ 	.short	0x010a
        /*0a32*/ 	.byte	0xff
	.zero		1


	//   ....[147]....
        /*0a34*/ 	.word	0x00008da0
        /*0a38*/ 	.word	0x00000000
        /*0a3c*/ 	.word	0x000000b8
        /*0a40*/ 	.short	0x010a
        /*0a42*/ 	.byte	0xff
	.zero		1


	//   ....[148]....
        /*0a44*/ 	.word	0x00008e00
        /*0a48*/ 	.word	0x00000000
        /*0a4c*/ 	.word	0x00000000
        /*0a50*/ 	.short	0x010a
        /*0a52*/ 	.byte	0xff
	.zero		1


	//   ....[149]....
        /*0a54*/ 	.word	0x00008e60
        /*0a58*/ 	.word	0x00000000
        /*0a5c*/ 	.word	0x00000000
        /*0a60*/ 	.short	0x010a
        /*0a62*/ 	.byte	0xff
	.zero		1


	//   ....[150]....
        /*0a64*/ 	.word	0x00008eb0
        /*0a68*/ 	.word	0x00000000
        /*0a6c*/ 	.word	0x000000e0
        /*0a70*/ 	.short	0x010a
        /*0a72*/ 	.byte	0xff
	.zero		1


	//   ....[151]....
        /*0a74*/ 	.word	0x00008f00
        /*0a78*/ 	.word	0x00000006
        /*0a7c*/ 	.word	0x000000a0
        /*0a80*/ 	.short	0x010a
        /*0a82*/ 	.byte	0xff
	.zero		1


	//   ....[152]....
        /*0a84*/ 	.word	0x00008f50
        /*0a88*/ 	.word	0x00000073
        /*0a8c*/ 	.word	0x00000100
        /*0a90*/ 	.short	0x010a
        /*0a92*/ 	.byte	0xff
	.zero		1


	//   ....[153]....
        /*0a94*/ 	.word	0x00008fa0
        /*0a98*/ 	.word	0x00000003
        /*0a9c*/ 	.word	0x000000a0
        /*0aa0*/ 	.short	0x010a
        /*0aa2*/ 	.byte	0xff
	.zero		1


	//----- nvinfo : EIATTR_NUM_MBARRIERS
	.align		4
.L_47:
        /*0aa4*/ 	.byte	0x03, 0x38
        /*0aa6*/ 	.short	0x002d


	//----- nvinfo : EIATTR_EXIT_INSTR_OFFSETS
	.align		4
        /*0aa8*/ 	.byte	0x04, 0x1c
        /*0aaa*/ 	.short	(.L_49 - .L_48)


	//   ....[0]....
.L_48:
        /*0aac*/ 	.word	0x00002c30


	//   ....[1]....
        /*0ab0*/ 	.word	0x00003120


	//   ....[2]....
        /*0ab4*/ 	.word	0x00003180


	//   ....[3]....
        /*0ab8*/ 	.word	0x00004500


	//   ....[4]....
        /*0abc*/ 	.word	0x000053d0


	//   ....[5]....
        /*0ac0*/ 	.word	0x00005410


	//   ....[6]....
        /*0ac4*/ 	.word	0x00008170


	//   ....[7]....
        /*0ac8*/ 	.word	0x000081e0


	//   ....[8]....
        /*0acc*/ 	.word	0x00008210


	//   ....[9]....
        /*0ad0*/ 	.word	0x00008280


	//----- nvinfo : EIATTR_MAX_THREADS
	.align		4
.L_49:
        /*0ad4*/ 	.byte	0x04, 0x05
        /*0ad6*/ 	.short	(.L_51 - .L_50)
.L_50:
        /*0ad8*/ 	.word	0x00000100
        /*0adc*/ 	.word	0x00000001
        /*0ae0*/ 	.word	0x00000001


	//----- nvinfo : EIATTR_CRS_STACK_SIZE
	.align		4
.L_51:
        /*0ae4*/ 	.byte	0x04, 0x1e
        /*0ae6*/ 	.short	(.L_53 - .L_52)
.L_52:
        /*0ae8*/ 	.word	0x00000000


	//----- nvinfo : EIATTR_CBANK_PARAM_SIZE
	.align		4
.L_53:
        /*0aec*/ 	.byte	0x03, 0x19
        /*0aee*/ 	.short	0x0800


	//----- nvinfo : EIATTR_PARAM_CBANK
	.align		4
        /*0af0*/ 	.byte	0x04, 0x0a
        /*0af2*/ 	.short	(.L_55 - .L_54)
	.align		4
.L_54:
        /*0af4*/ 	.word	index@(.nv.constant0._ZN7cutlass13device_kernelINS_4gemm6kernel13GemmUniversalIN4cute5tupleIJiiiiEEENS1_10collective13CollectiveMmaINS1_35MainloopSm100TmaUmmaWarpSpecializedILi10ELi2ELi4ENS5_IJNS4_1CILi2EEENSA_ILi1EEESC_EEEEENS5_IJNSA_ILi256EEENSA_ILi64EEESG_EEENS_10bfloat16_tENS5_IJlSC_lEEESI_SJ_NS4_8TiledMMAINS4_8MMA_AtomIJNS4_26SM100_MMA_F16BF16_2x1SM_SSISI_SI_fLi256ELi64ELNS4_4UMMA5MajorE0ELSO_0ELNSN_7ScaleInE0ELSP_0EEEEEENS4_6LayoutINS5_IJSC_SC_SC_EEENS5_IJNSA_ILi0EEESU_SU_EEEEENS5_IJNS4_10UnderscoreESX_SX_EEEEENS4_18SM100_TMA_2SM_LOADENS4_14ComposedLayoutINS4_7SwizzleILi3ELi4ELi3EEENS4_18smem_ptr_flag_bitsILi16EEENSS_INS5_IJNSA_ILi8EEESG_EEENS5_IJSG_SC_EEEEEEEvNS4_8identityES10_S1A_vS1B_EENS_8epilogue10collective18CollectiveEpilogueINS1D_23Sm100TmaWarpSpecializedILi3ELi2ELi32ELb1ELb0EEEJNS5_IJNSA_ILi128EEESG_SG_EEENS5_IJNSS_IS1I_SC_EENSS_INSA_ILi32EEESC_EEEEESI_SJ_SI_SJ_NS1D_6fusion15FusionCallbacksIS1H_NS1O_23LinCombPerRowBiasEltActINS1D_6thread4ReLuESI_fSI_SI_fLi8ELNS_15FloatRoundStyleE2EEES1J_S1N_JEEENS4_5SM1004TMEM4LOAD26SM100_TMEM_LOAD_32dp32b32xENS4_13SM90_TMA_LOADENS11_INS12_ILi2ELi4ELi3EEES15_NSS_INS5_IJS16_S1L_EEENS5_IJS1L_SC_EEEEEEENS4_39AutoVectorizingCopyWithAssumedAlignmentILi128EEENS4_14SM90_TMA_STOREES25_S27_S27_EEEvvEEEEvNT_6ParamsE)
        /*0af8*/ 	.short	0x0380
        /*0afa*/ 	.short	0x0800


	//----- nvinfo : EIATTR_SW_WAR
	.align		4
.L_55:
        /*0afc*/ 	.byte	0x04, 0x36
        /*0afe*/ 	.short	(.L_57 - .L_56)
.L_56:
        /*0b00*/ 	.word	0x00000008
.L_57:


//--------------------- .nv.callgraph             --------------------------
	.section	.nv.callgraph,"",@"SHT_CUDA_CALLGRAPH"
	.align	4
	.sectionentsize	8
	.align		4
        /*0000*/ 	.word	0x00000000
	.align		4
        /*0004*/ 	.word	0xffffffff
	.align		4
        /*0008*/ 	.word	index@(_ZN7cutlass13device_kernelINS_4gemm6kernel13GemmUniversalIN4cute5tupleIJiiiiEEENS1_10collective13CollectiveMmaINS1_35MainloopSm100TmaUmmaWarpSpecializedILi10ELi2ELi4ENS5_IJNS4_1CILi2EEENSA_ILi1EEESC_EEEEENS5_IJNSA_ILi256EEENSA_ILi64EEESG_EEENS_10bfloat16_tENS5_IJlSC_lEEESI_SJ_NS4_8TiledMMAINS4_8MMA_AtomIJNS4_26SM100_MMA_F16BF16_2x1SM_SSISI_SI_fLi256ELi64ELNS4_4UMMA5MajorE0ELSO_0ELNSN_7ScaleInE0ELSP_0EEEEEENS4_6LayoutINS5_IJSC_SC_SC_EEENS5_IJNSA_ILi0EEESU_SU_EEEEENS5_IJNS4_10UnderscoreESX_SX_EEEEENS4_18SM100_TMA_2SM_LOADENS4_14ComposedLayoutINS4_7SwizzleILi3ELi4ELi3EEENS4_18smem_ptr_flag_bitsILi16EEENSS_INS5_IJNSA_ILi8EEESG_EEENS5_IJSG_SC_EEEEEEEvNS4_8identityES10_S1A_vS1B_EENS_8epilogue10collective18CollectiveEpilogueINS1D_23Sm100TmaWarpSpecializedILi3ELi2ELi32ELb1ELb0EEEJNS5_IJNSA_ILi128EEESG_SG_EEENS5_IJNSS_IS1I_SC_EENSS_INSA_ILi32EEESC_EEEEESI_SJ_SI_SJ_NS1D_6fusion15FusionCallbacksIS1H_NS1O_23LinCombPerRowBiasEltActINS1D_6thread4ReLuESI_fSI_SI_fLi8ELNS_15FloatRoundStyleE2EEES1J_S1N_JEEENS4_5SM1004TMEM4LOAD26SM100_TMEM_LOAD_32dp32b32xENS4_13SM90_TMA_LOADENS11_INS12_ILi2ELi4ELi3EEES15_NSS_INS5_IJS16_S1L_EEENS5_IJS1L_SC_EEEEEEENS4_39AutoVectorizingCopyWithAssumedAlignmentILi128EEENS4_14SM90_TMA_STOREES25_S27_S27_EEEvvEEEEvNT_6ParamsE)
	.align		4
        /*000c*/ 	.word	index@(__assertfail)
	.align		4
        /*0010*/ 	.word	0x00000000
	.align		4
        /*0014*/ 	.word	0xfffffffe
	.align		4
        /*0018*/ 	.word	0x00000000
	.align		4
        /*001c*/ 	.word	0xfffffffd
	.align		4
        /*0020*/ 	.word	0x00000000
	.align		4
        /*0024*/ 	.word	0xfffffffc


//--------------------- .nv.constant4             --------------------------
	.section	.nv.constant4,"a",@progbits
	.align	8
	.align		8
.nv.constant4:
        /*0000*/ 	.dword	__assertfail
	.align		8
        /*0008*/ 	.dword	__unnamed_1
	.align		8
        /*0010*/ 	.dword	__unnamed_2
	.align		8
        /*0018*/ 	.dword	_ZN39_INTERNAL_4c6f37a5_4_k_cu_f5a9d304_38304cuda3std3__45__cpo5beginE
	.align		8
        /*0020*/ 	.dword	_ZN39_INTERNAL_4c6f37a5_4_k_cu_f5a9d304_38304cuda3std3__45__cpo3endE
	.align		8
        /*0028*/ 	.dword	_ZN39_INTERNAL_4c6f37a5_4_k_cu_f5a9d304_38304cuda3std3__45__cpo6cbeginE
	.align		8
        /*0030*/ 	.dword	_ZN39_INTERNAL_4c6f37a5_4_k_cu_f5a9d304_38304cuda3std3__45__cpo4cendE
	.align		8
        /*0038*/ 	.dword	_ZN39_INTERNAL_4c6f37a5_4_k_cu_f5a9d304_38304cuda3std3__441_GLOBAL__N__4c6f37a5_4_k_cu_f5a9d304_38306ignoreE
	.align		8
        /*0040*/ 	.dword	_ZN39_INTERNAL_4c6f37a5_4_k_cu_f5a9d304_38304cuda3std3__419piecewise_constructE
	.align		8
        /*0048*/ 	.dword	_ZN39_INTERNAL_4c6f37a5_4_k_cu_f5a9d304_38304cuda3std3__48in_placeE
	.align		8
        /*0050*/ 	.dword	_ZN39_INTERNAL_4c6f37a5_4_k_cu_f5a9d304_38304cuda3std6ranges3__45__cpo4swapE
	.align		8
        /*0058*/ 	.dword	_ZN39_INTERNAL_4c6f37a5_4_k_cu_f5a9d304_38304cuda3std6ranges3__45__cpo9iter_moveE
	.align		8
        /*0060*/ 	.dword	_ZN39_INTERNAL_4c6f37a5_4_k_cu_f5a9d304_38304cute7productE
	.align		8
        /*0068*/ 	.dword	_ZN39_INTERNAL_4c6f37a5_4_k_cu_f5a9d304_38304cute1_E
	.align		8
        /*0070*/ 	.dword	$str$25
	.align		8
        /*0078*/ 	.dword	$str$26
	.align		8
        /*0080*/ 	.dword	$str$27
	.align		8
        /*0088*/ 	.dword	$str$28


//--------------------- .text._ZN7cutlass13device_kernelINS_4gemm6kernel13GemmUniversalIN4cute5tupleIJiiiiEEENS1_10collective13CollectiveMmaINS1_35MainloopSm100TmaUmmaWarpSpecializedILi10ELi2ELi4ENS5_IJNS4_1CILi2EEENSA_ILi1EEESC_EEEEENS5_IJNSA_ILi256EEENSA_ILi64EEESG_EEENS_10bfloat16_tENS5_IJlSC_lEEESI_SJ_NS4_8TiledMMAINS4_8MMA_AtomIJNS4_26SM100_MMA_F16BF16_2x1SM_SSISI_SI_fLi256ELi64ELNS4_4UMMA5MajorE0ELSO_0ELNSN_7ScaleInE0ELSP_0EEEEEENS4_6LayoutINS5_IJSC_SC_SC_EEENS5_IJNSA_ILi0EEESU_SU_EEEEENS5_IJNS4_10UnderscoreESX_SX_EEEEENS4_18SM100_TMA_2SM_LOADENS4_14ComposedLayoutINS4_7SwizzleILi3ELi4ELi3EEENS4_18smem_ptr_flag_bitsILi16EEENSS_INS5_IJNSA_ILi8EEESG_EEENS5_IJSG_SC_EEEEEEEvNS4_8identityES10_S1A_vS1B_EENS_8epilogue10collective18CollectiveEpilogueINS1D_23Sm100TmaWarpSpecializedILi3ELi2ELi32ELb1ELb0EEEJNS5_IJNSA_ILi128EEESG_SG_EEENS5_IJNSS_IS1I_SC_EENSS_INSA_ILi32EEESC_EEEEESI_SJ_SI_SJ_NS1D_6fusion15FusionCallbacksIS1H_NS1O_23LinCombPerRowBiasEltActINS1D_6thread4ReLuESI_fSI_SI_fLi8ELNS_15FloatRoundStyleE2EEES1J_S1N_JEEENS4_5SM1004TMEM4LOAD26SM100_TMEM_LOAD_32dp32b32xENS4_13SM90_TMA_LOADENS11_INS12_ILi2ELi4ELi3EEES15_NSS_INS5_IJS16_S1L_EEENS5_IJS1L_SC_EEEEEEENS4_39AutoVectorizingCopyWithAssumedAlignmentILi128EEENS4_14SM90_TMA_STOREES25_S27_S27_EEEvvEEEEvNT_6ParamsE --------------------------
	.section	.text._ZN7cutlass13device_kernelINS_4gemm6kernel13GemmUniversalIN4cute5tupleIJiiiiEEENS1_10collective13CollectiveMmaINS1_35MainloopSm100TmaUmmaWarpSpecializedILi10ELi2ELi4ENS5_IJNS4_1CILi2EEENSA_ILi1EEESC_EEEEENS5_IJNSA_ILi256EEENSA_ILi64EEESG_EEENS_10bfloat16_tENS5_IJlSC_lEEESI_SJ_NS4_8TiledMMAINS4_8MMA_AtomIJNS4_26SM100_MMA_F16BF16_2x1SM_SSISI_SI_fLi256ELi64ELNS4_4UMMA5MajorE0ELSO_0ELNSN_7ScaleInE0ELSP_0EEEEEENS4_6LayoutINS5_IJSC_SC_SC_EEENS5_IJNSA_ILi0EEESU_SU_EEEEENS5_IJNS4_10UnderscoreESX_SX_EEEEENS4_18SM100_TMA_2SM_LOADENS4_14ComposedLayoutINS4_7SwizzleILi3ELi4ELi3EEENS4_18smem_ptr_flag_bitsILi16EEENSS_INS5_IJNSA_ILi8EEESG_EEENS5_IJSG_SC_EEEEEEEvNS4_8identityES10_S1A_vS1B_EENS_8epilogue10collective18CollectiveEpilogueINS1D_23Sm100TmaWarpSpecializedILi3ELi2ELi32ELb1ELb0EEEJNS5_IJNSA_ILi128EEESG_SG_EEENS5_IJNSS_IS1I_SC_EENSS_INSA_ILi32EEESC_EEEEESI_SJ_SI_SJ_NS1D_6fusion15FusionCallbacksIS1H_NS1O_23LinCombPerRowBiasEltActINS1D_6thread4ReLuESI_fSI_SI_fLi8ELNS_15FloatRoundStyleE2EEES1J_S1N_JEEENS4_5SM1004TMEM4LOAD26SM100_TMEM_LOAD_32dp32b32xENS4_13SM90_TMA_LOADENS11_INS12_ILi2ELi4ELi3EEES15_NSS_INS5_IJS16_S1L_EEENS5_IJS1L_SC_EEEEEEENS4_39AutoVectorizingCopyWithAssumedAlignmentILi128EEENS4_14SM90_TMA_STOREES25_S27_S27_EEEvvEEEEvNT_6ParamsE,"ax",@progbits
	.align	128
.text._ZN7cutlass13device_kernelINS_4gemm6kernel13GemmUniversalIN4cute5tupleIJiiiiEEENS1_10collective13CollectiveMmaINS1_35MainloopSm100TmaUmmaWarpSpecializedILi10ELi2ELi4ENS5_IJNS4_1CILi2EEENSA_ILi1EEESC_EEEEENS5_IJNSA_ILi256EEENSA_ILi64EEESG_EEENS_10bfloat16_tENS5_IJlSC_lEEESI_SJ_NS4_8TiledMMAINS4_8MMA_AtomIJNS4_26SM100_MMA_F16BF16_2x1SM_SSISI_SI_fLi256ELi64ELNS4_4UMMA5MajorE0ELSO_0ELNSN_7ScaleInE0ELSP_0EEEEEENS4_6LayoutINS5_IJSC_SC_SC_EEENS5_IJNSA_ILi0EEESU_SU_EEEEENS5_IJNS4_10UnderscoreESX_SX_EEEEENS4_18SM100_TMA_2SM_LOADENS4_14ComposedLayoutINS4_7SwizzleILi3ELi4ELi3EEENS4_18smem_ptr_flag_bitsILi16EEENSS_INS5_IJNSA_ILi8EEESG_EEENS5_IJSG_SC_EEEEEEEvNS4_8identityES10_S1A_vS1B_EENS_8epilogue10collective18CollectiveEpilogueINS1D_23Sm100TmaWarpSpecializedILi3ELi2ELi32ELb1ELb0EEEJNS5_IJNSA_ILi128EEESG_SG_EEENS5_IJNSS_IS1I_SC_EENSS_INSA_ILi32EEESC_EEEEESI_SJ_SI_SJ_NS1D_6fusion15FusionCallbacksIS1H_NS1O_23LinCombPerRowBiasEltActINS1D_6thread4ReLuESI_fSI_SI_fLi8ELNS_15FloatRoundStyleE2EEES1J_S1N_JEEENS4_5SM1004TMEM4LOAD26SM100_TMEM_LOAD_32dp32b32xENS4_13SM90_TMA_LOADENS11_INS12_ILi2ELi4ELi3EEES15_NSS_INS5_IJS16_S1L_EEENS5_IJS1L_SC_EEEEEEENS4_39AutoVectorizingCopyWithAssumedAlignmentILi128EEENS4_14SM90_TMA_STOREES25_S27_S27_EEEvvEEEEvNT_6ParamsE:
        .type           _ZN7cutlass13device_kernelINS_4gemm6kernel13GemmUniversalIN4cute5tupleIJiiiiEEENS1_10collective13CollectiveMmaINS1_35MainloopSm100TmaUmmaWarpSpecializedILi10ELi2ELi4ENS5_IJNS4_1CILi2EEENSA_ILi1EEESC_EEEEENS5_IJNSA_ILi256EEENSA_ILi64EEESG_EEENS_10bfloat16_tENS5_IJlSC_lEEESI_SJ_NS4_8TiledMMAINS4_8MMA_AtomIJNS4_26SM100_MMA_F16BF16_2x1SM_SSISI_SI_fLi256ELi64ELNS4_4UMMA5MajorE0ELSO_0ELNSN_7ScaleInE0ELSP_0EEEEEENS4_6LayoutINS5_IJSC_SC_SC_EEENS5_IJNSA_ILi0EEESU_SU_EEEEENS5_IJNS4_10UnderscoreESX_SX_EEEEENS4_18SM100_TMA_2SM_LOADENS4_14ComposedLayoutINS4_7SwizzleILi3ELi4ELi3EEENS4_18smem_ptr_flag_bitsILi16EEENSS_INS5_IJNSA_ILi8EEESG_EEENS5_IJSG_SC_EEEEEEEvNS4_8identityES10_S1A_vS1B_EENS_8epilogue10collective18CollectiveEpilogueINS1D_23Sm100TmaWarpSpecializedILi3ELi2ELi32ELb1ELb0EEEJNS5_IJNSA_ILi128EEESG_SG_EEENS5_IJNSS_IS1I_SC_EENSS_INSA_ILi32EEESC_EEEEESI_SJ_SI_SJ_NS1D_6fusion15FusionCallbacksIS1H_NS1O_23LinCombPerRowBiasEltActINS1D_6thread4ReLuESI_fSI_SI_fLi8ELNS_15FloatRoundStyleE2EEES1J_S1N_JEEENS4_5SM1004TMEM4LOAD26SM100_TMEM_LOAD_32dp32b32xENS4_13SM90_TMA_LOADENS11_INS12_ILi2ELi4ELi3EEES15_NSS_INS5_IJS16_S1L_EEENS5_IJS1L_SC_EEEEEEENS4_39AutoVectorizingCopyWithAssumedAlignmentILi128EEENS4_14SM90_TMA_STOREES25_S27_S27_EEEvvEEEEvNT_6ParamsE,@function
        .size           _ZN7cutlass13device_kernelINS_4gemm6kernel13GemmUniversalIN4cute5tupleIJiiiiEEENS1_10collective13CollectiveMmaINS1_35MainloopSm100TmaUmmaWarpSpecializedILi10ELi2ELi4ENS5_IJNS4_1CILi2EEENSA_ILi1EEESC_EEEEENS5_IJNSA_ILi256EEENSA_ILi64EEESG_EEENS_10bfloat16_tENS5_IJlSC_lEEESI_SJ_NS4_8TiledMMAINS4_8MMA_AtomIJNS4_26SM100_MMA_F16BF16_2x1SM_SSISI_SI_fLi256ELi64ELNS4_4UMMA5MajorE0ELSO_0ELNSN_7ScaleInE0ELSP_0EEEEEENS4_6LayoutINS5_IJSC_SC_SC_EEENS5_IJNSA_ILi0EEESU_SU_EEEEENS5_IJNS4_10UnderscoreESX_SX_EEEEENS4_18SM100_TMA_2SM_LOADENS4_14ComposedLayoutINS4_7SwizzleILi3ELi4ELi3EEENS4_18smem_ptr_flag_bitsILi16EEENSS_INS5_IJNSA_ILi8EEESG_EEENS5_IJSG_SC_EEEEEEEvNS4_8identityES10_S1A_vS1B_EENS_8epilogue10collective18CollectiveEpilogueINS1D_23Sm100TmaWarpSpecializedILi3ELi2ELi32ELb1ELb0EEEJNS5_IJNSA_ILi128EEESG_SG_EEENS5_IJNSS_IS1I_SC_EENSS_INSA_ILi32EEESC_EEEEESI_SJ_SI_SJ_NS1D_6fusion15FusionCallbacksIS1H_NS1O_23LinCombPerRowBiasEltActINS1D_6thread4ReLuESI_fSI_SI_fLi8ELNS_15FloatRoundStyleE2EEES1J_S1N_JEEENS4_5SM1004TMEM4LOAD26SM100_TMEM_LOAD_32dp32b32xENS4_13SM90_TMA_LOADENS11_INS12_ILi2ELi4ELi3EEES15_NSS_INS5_IJS16_S1L_EEENS5_IJS1L_SC_EEEEEEENS4_39AutoVectorizingCopyWithAssumedAlignmentILi128EEENS4_14SM90_TMA_STOREES25_S27_S27_EEEvvEEEEvNT_6ParamsE,(.L_x_196 - _ZN7cutlass13device_kernelINS_4gemm6kernel13GemmUniversalIN4cute5tupleIJiiiiEEENS1_10collective13CollectiveMmaINS1_35MainloopSm100TmaUmmaWarpSpecializedILi10ELi2ELi4ENS5_IJNS4_1CILi2EEENSA_ILi1EEESC_EEEEENS5_IJNSA_ILi256EEENSA_ILi64EEESG_EEENS_10bfloat16_tENS5_IJlSC_lEEESI_SJ_NS4_8TiledMMAINS4_8MMA_AtomIJNS4_26SM100_MMA_F16BF16_2x1SM_SSISI_SI_fLi256ELi64ELNS4_4UMMA5MajorE0ELSO_0ELNSN_7ScaleInE0ELSP_0EEEEEENS4_6LayoutINS5_IJSC_SC_SC_EEENS5_IJNSA_ILi0EEESU_SU_EEEEENS5_IJNS4_10UnderscoreESX_SX_EEEEENS4_18SM100_TMA_2SM_LOADENS4_14ComposedLayoutINS4_7SwizzleILi3ELi4ELi3EEENS4_18smem_ptr_flag_bitsILi16EEENSS_INS5_IJNSA_ILi8EEESG_EEENS5_IJSG_SC_EEEEEEEvNS4_8identityES10_S1A_vS1B_EENS_8epilogue10collective18CollectiveEpilogueINS1D_23Sm100TmaWarpSpecializedILi3ELi2ELi32ELb1ELb0EEEJNS5_IJNSA_ILi128EEESG_SG_EEENS5_IJNSS_IS1I_SC_EENSS_INSA_ILi32EEESC_EEEEESI_SJ_SI_SJ_NS1D_6fusion15FusionCallbacksIS1H_NS1O_23LinCombPerRowBiasEltActINS1D_6thread4ReLuESI_fSI_SI_fLi8ELNS_15FloatRoundStyleE2EEES1J_S1N_JEEENS4_5SM1004TMEM4LOAD26SM100_TMEM_LOAD_32dp32b32xENS4_13SM90_TMA_LOADENS11_INS12_ILi2ELi4ELi3EEES15_NSS_INS5_IJS16_S1L_EEENS5_IJS1L_SC_EEEEEEENS4_39AutoVectorizingCopyWithAssumedAlignmentILi128EEENS4_14SM90_TMA_STOREES25_S27_S27_EEEvvEEEEvNT_6ParamsE)
        .other          _ZN7cutlass13device_kernelINS_4gemm6kernel13GemmUniversalIN4cute5tupleIJiiiiEEENS1_10collective13CollectiveMmaINS1_35MainloopSm100TmaUmmaWarpSpecializedILi10ELi2ELi4ENS5_IJNS4_1CILi2EEENSA_ILi1EEESC_EEEEENS5_IJNSA_ILi256EEENSA_ILi64EEESG_EEENS_10bfloat16_tENS5_IJlSC_lEEESI_SJ_NS4_8TiledMMAINS4_8MMA_AtomIJNS4_26SM100_MMA_F16BF16_2x1SM_SSISI_SI_fLi256ELi64ELNS4_4UMMA5MajorE0ELSO_0ELNSN_7ScaleInE0ELSP_0EEEEEENS4_6LayoutINS5_IJSC_SC_SC_EEENS5_IJNSA_ILi0EEESU_SU_EEEEENS5_IJNS4_10UnderscoreESX_SX_EEEEENS4_18SM100_TMA_2SM_LOADENS4_14ComposedLayoutINS4_7SwizzleILi3ELi4ELi3EEENS4_18smem_ptr_flag_bitsILi16EEENSS_INS5_IJNSA_ILi8EEESG_EEENS5_IJSG_SC_EEEEEEEvNS4_8identityES10_S1A_vS1B_EENS_8epilogue10collective18CollectiveEpilogueINS1D_23Sm100TmaWarpSpecializedILi3ELi2ELi32ELb1ELb0EEEJNS5_IJNSA_ILi128EEESG_SG_EEENS5_IJNSS_IS1I_SC_EENSS_INSA_ILi32EEESC_EEEEESI_SJ_SI_SJ_NS1D_6fusion15FusionCallbacksIS1H_NS1O_23LinCombPerRowBiasEltActINS1D_6thread4ReLuESI_fSI_SI_fLi8ELNS_15FloatRoundStyleE2EEES1J_S1N_JEEENS4_5SM1004TMEM4LOAD26SM100_TMEM_LOAD_32dp32b32xENS4_13SM90_TMA_LOADENS11_INS12_ILi2ELi4ELi3EEES15_NSS_INS5_IJS16_S1L_EEENS5_IJS1L_SC_EEEEEEENS4_39AutoVectorizingCopyWithAssumedAlignmentILi128EEENS4_14SM90_TMA_STOREES25_S27_S27_EEEvvEEEEvNT_6ParamsE,@"STO_CUDA_ENTRY STV_DEFAULT"
_ZN7cutlass13device_kernelINS_4gemm6kernel13GemmUniversalIN4cute5tupleIJiiiiEEENS1_10collective13CollectiveMmaINS1_35MainloopSm100TmaUmmaWarpSpecializedILi10ELi2ELi4ENS5_IJNS4_1CILi2EEENSA_ILi1EEESC_EEEEENS5_IJNSA_ILi256EEENSA_ILi64EEESG_EEENS_10bfloat16_tENS5_IJlSC_lEEESI_SJ_NS4_8TiledMMAINS4_8MMA_AtomIJNS4_26SM100_MMA_F16BF16_2x1SM_SSISI_SI_fLi256ELi64ELNS4_4UMMA5MajorE0ELSO_0ELNSN_7ScaleInE0ELSP_0EEEEEENS4_6LayoutINS5_IJSC_SC_SC_EEENS5_IJNSA_ILi0EEESU_SU_EEEEENS5_IJNS4_10UnderscoreESX_SX_EEEEENS4_18SM100_TMA_2SM_LOADENS4_14ComposedLayoutINS4_7SwizzleILi3ELi4ELi3EEENS4_18smem_ptr_flag_bitsILi16EEENSS_INS5_IJNSA_ILi8EEESG_EEENS5_IJSG_SC_EEEEEEEvNS4_8identityES10_S1A_vS1B_EENS_8epilogue10collective18CollectiveEpilogueINS1D_23Sm100TmaWarpSpecializedILi3ELi2ELi32ELb1ELb0EEEJNS5_IJNSA_ILi128EEESG_SG_EEENS5_IJNSS_IS1I_SC_EENSS_INSA_ILi32EEESC_EEEEESI_SJ_SI_SJ_NS1D_6fusion15FusionCallbacksIS1H_NS1O_23LinCombPerRowBiasEltActINS1D_6thread4ReLuESI_fSI_SI_fLi8ELNS_15FloatRoundStyleE2EEES1J_S1N_JEEENS4_5SM1004TMEM4LOAD26SM100_TMEM_LOAD_32dp32b32xENS4_13SM90_TMA_LOADENS11_INS12_ILi2ELi4ELi3EEES15_NSS_INS5_IJS16_S1L_EEENS5_IJS1L_SC_EEEEEEENS4_39AutoVectorizingCopyWithAssumedAlignmentILi128EEENS4_14SM90_TMA_STOREES25_S27_S27_EEEvvEEEEvNT_6ParamsE:
[----:B------:R-:W1:Y:S01]  /*0000*/  LDC R1, c[0x0][0x37c] ;  /* 0x0000df00ff017b82 */ /* 0x000e620000000800 */
[----:B------:R-:W2:Y:S01]  /*0010*/  S2R R0, SR_TID.X ;  /* 0x0000000000007919 */ /* 0x000ea20000002100 */
[----:B------:R-:W3:Y:S06]  /*0020*/  LDCU.64 UR8, c[0x0][0x890] ;  /* 0x00011200ff0877ac */ /* 0x000eec0008000a00 */
[----:B------:R-:W4:Y:S01]  /*0030*/  S2UR UR46, SR_CgaCtaId ;  /* 0x00000000002e79c3 */ /* 0x000f220000008800 */
[----:B------:R-:W-:Y:S02]  /*0040*/  PRMT R98, RZ, 0x7610, R98 ;  /* 0x00007610ff627816 */ /* 0x000fe40000000062 */
[----:B------:R-:W-:Y:S01]  /*0050*/  ELECT P0, URZ, PT ;  /* 0x0000000000ff782f */ /* 0x000fe20003800000 */
[----:B------:R-:W1:Y:S01]  /*0060*/  LDCU.64 UR48, c[0x0][0x358] ;  /* 0x00006b00ff3077ac */ /* 0x000e620008000a00 */
[----:B---3--:R-:W-:-:S04]  /*0070*/  UISETP.NE.U32.AND UP0, UPT, UR8, URZ, UPT ;  /* 0x000000ff0800728c */ /* 0x008fc8000bf05070 */
[----:B------:R-:W-:Y:S02]  /*0080*/  UISETP.NE.AND.EX UP1, UPT, UR9, URZ, UPT, UP0 ;  /* 0x000000ff0900728c */ /* 0x000fe4000bf25300 */
[----:B----4-:R-:W-:Y:S02]  /*0090*/  ULOP3.LUT UR5, UR46, 0x1, URZ, 0xc0, !UPT ;  /* 0x000000012e057892 */ /* 0x010fe4000f8ec0ff */
[----:B------:R-:W-:Y:S01]  /*00a0*/  ULOP3.LUT UR4, UR46, 0x1, URZ, 0x3c, !UPT ;  /* 0x000000012e047892 */ /* 0x000fe2000f8e3cff */
[----:B--2---:R-:W-:-:S05]  /*00b0*/  SHF.R.U32.HI R102, RZ, 0x5, R0 ;  /* 0x00000005ff667819 */ /* 0x004fca0000011600 */
[----:B------:R-:W2:Y:S02]  /*00c0*/  SHFL.IDX PT, R2, R102, RZ, 0x1f ;  /* 0x00001fff66027589 */ /* 0x000ea400000e0000 */
[----:B--2---:R-:W-:Y:S01]  /*00d0*/  R2UR UR10, R2 ;  /* 0x00000000020a72ca */ /* 0x004fe200000e0000 */
[----:B-1----:R-:W-:Y:S05]  /*00e0*/  BRA.U UP1, `(.L_x_0) ;  /* 0x00000001012c7547 */ /* 0x002fea000b800000 */
[----:B------:R-:W1:Y:S02]  /*00f0*/  LDCU.64 UR6, c[0x0][0x888] ;  /* 0x00011100ff0677ac */ /* 0x000e640008000a00 */
[----:B-1----:R-:W-:-:S04]  /*0100*/  UISETP.NE.U32.AND UP2, UPT, UR6, URZ, UPT ;  /* 0x000000ff0600728c */ /* 0x002fc8000bf45070 */
[----:B------:R-:W-:-:S09]  /*0110*/  UISETP.NE.AND.EX UP2, UPT, UR7, URZ, UPT, UP2 ;  /* 0x000000ff0700728c */ /* 0x000fd2000bf45320 */
[----:B------:R-:W-:Y:S05]  /*0120*/  BRA.U !UP2, `(.L_x_1) ;  /* 0x000000010a107547 */ /* 0x000fea000b800000 */
[----:B------:R-:W1:Y:S02]  /*0130*/  LDC.64 R48, c[0x0][0x888] ;  /* 0x00022200ff307b82 */ /* 0x000e640000000a00 */
[----:B-1----:R1:W5:Y:S01]  /*0140*/  LDG.E R48, desc[UR48][R48.64] ;  /* 0x0000003030307981 */ /* 0x002362000c1e1900 */
[----:B------:R-:W-:Y:S01]  /*0150*/  HFMA2 R98, -RZ, RZ, 0, 5.9604644775390625e-08 ;  /* 0x00000001ff627431 */ /* 0x000fe200000001ff */
[----:B------:R-:W-:Y:S05]  /*0160*/  BRA `(.L_x_0) ;  /* 0x00000000000c7947 */ /* 0x000fea0003800000 */
.L_x_1:
[----:B------:R-:W1:Y:S01]  /*0170*/  LDCU UR6, c[0x0][0x880] ;  /* 0x00011000ff0677ac */ /* 0x000e620008000800 */
[----:B------:R-:W-:Y:S01]  /*0180*/  HFMA2 R98, -RZ, RZ, 0, 5.9604644775390625e-08 ;  /* 0x00000001ff627431 */ /* 0x000fe200000001ff */
[----:B-1----:R-:W-:-:S07]  /*0190*/  MOV R48, UR6 ;  /* 0x0000000600307c02 */ /* 0x002fce0008000f00 */
.L_x_0:
[----:B------:R-:W2:Y:S02]  /*01a0*/  LDCU.64 UR6, c[0x0][0x8b0] ;  /* 0x00011600ff0677ac */ /* 0x000ea40008000a00 */
[----:B--2---:R-:W-:-:S04]  /*01b0*/  UISETP.NE.U32.AND UP2, UPT, UR6, URZ, UPT ;  /* 0x000000ff0600728c */ /* 0x004fc8000bf45070 */
[----:B------:R-:W-:-:S09]  /*01c0*/  UISETP.NE.AND.EX UP2, UPT, UR7, URZ, UPT, UP2 ;  /* 0x000000ff0700728c */ /* 0x000fd2000bf45320 */
[----:B------:R-:W-:Y:S05]  /*01d0*/  BRA.U UP2, `(.L_x_2) ;  /* 0x0000000102247547 */ /* 0x000fea000b800000 */
[----:B------:R-:W2:Y:S02]  /*01e0*/  LDCU.64 UR6, c[0x0][0x8a8] ;  /* 0x00011500ff0677ac */ /* 0x000ea40008000a00 */
[----:B--2---:R-:W-:-:S04]  /*01f0*/  UISETP.NE.U32.AND UP2, UPT, UR6, URZ, UPT ;  /* 0x000000ff0600728c */ /* 0x004fc8000bf45070 */
[----:B------:R-:W-:-:S09]  /*0200*/  UISETP.NE.AND.EX UP2, UPT, UR7, URZ, UPT, UP2 ;  /* 0x000000ff0700728c */ /* 0x000fd2000bf45320 */
[----:B------:R-:W-:Y:S05]  /*0210*/  BRA.U !UP2, `(.L_x_3) ;  /* 0x000000010a0c7547 */ /* 0x000fea000b800000 */
[----:B------:R-:W2:Y:S02]  /*0220*/  LDC.64 R2, c[0x0][0x8a8] ;  /* 0x00022a00ff027b82 */ /* 0x000ea40000000a00 */
[----:B--2---:R2:W5:Y:S01]  /*0230*/  LDG.E R47, desc[UR48][R2.64] ;  /* 0x00000030022f7981 */ /* 0x004562000c1e1900 */
[----:B------:R-:W-:Y:S05]  /*0240*/  BRA `(.L_x_2) ;  /* 0x0000000000087947 */ /* 0x000fea0003800000 */
.L_x_3:
[----:B------:R-:W2:Y:S02]  /*0250*/  LDCU UR6, c[0x0][0x8a0] ;  /* 0x00011400ff0677ac */ /* 0x000ea40008000800 */
[----:B--2---:R-:W-:Y:S02]  /*0260*/  MOV R47, UR6 ;  /* 0x00000006002f7c02 */ /* 0x004fe40008000f00 */
.L_x_2:
[----:B--2---:R-:W-:Y:S01]  /*0270*/  IMAD.U32 R2, RZ, RZ, UR10 ;  /* 0x0000000aff027e24 */ /* 0x004fe2000f8e00ff */
[----:B------:R-:W-:Y:S04]  /*0280*/  BSSY.RECONVERGENT B0, `(.L_x_4) ;  /* 0x000000c000007945 */ /* 0x000fe80003800200 */
[C---:B------:R-:W-:Y:S02]  /*0290*/  ISETP.NE.OR P2, PT, R2.reuse, 0x1, !P0 ;  /* 0x000000010200780c */ /* 0x040fe40004745670 */
[----:B------:R-:W-:-:S11]  /*02a0*/  ISETP.NE.OR P1, PT, R2, 0x3, !P0 ;  /* 0x000000030200780c */ /* 0x000fd60004725670 */
[----:B------:R-:W-:Y:S05]  /*02b0*/  @P2 BRA `(.L_x_5) ;  /* 0x0000000000202947 */ /* 0x000fea0003800000 */
[----:B------:R-:W2:Y:S02]  /*02c0*/  LDCU.64 UR6, c[0x0][0x348] ;  /* 0x00006900ff0677ac */ /* 0x000ea40008000a00 */
[----:B--2---:R-:W-:Y:S02]  /*02d0*/  UIADD3 UR12, UP3, UPT, UR6, 0x80, URZ ;  /* 0x00000080060c7890 */ /* 0x004fe4000ff7e0ff */
[----:B------:R-:W-:Y:S02]  /*02e0*/  UIADD3 UR6, UP2, UPT, UR6, 0x180, URZ ;  /* 0x0000018006067890 */ /* 0x000fe4000ff5e0ff */
[----:B------:R-:W-:Y:S02]  /*02f0*/  UIADD3.X UR13, UPT, UPT, URZ, UR7, URZ, UP3, !UPT ;  /* 0x00000007ff0d7290 */ /* 0x000fe40009ffe4ff */
[----:B------:R-:W-:-:S07]  /*0300*/  UIADD3.X UR7, UPT, UPT, URZ, UR7, URZ, UP2, !UPT ;  /* 0x00000007ff077290 */ /* 0x000fce00097fe4ff */
[----:B------:R2:W-:Y:S02]  /*0310*/  UTMACCTL.PF [UR12] ;  /* 0x000000000c0079b9 */ /* 0x0005e40008040000 */
[----:B------:R2:W-:Y:S02]  /*0320*/  UTMACCTL.PF [UR6] ;  /* 0x00000000060079b9 */ /* 0x0005e40008040000 */
[----:B--2---:R-:W-:Y:S01]  /*0330*/  NOP ;  /* 0x0000000000007918 */ /* 0x004fe20000000000 */
.L_x_5:
[----:B------:R-:W-:Y:S05]  /*0340*/  BSYNC.RECONVERGENT B0 ;  /* 0x0000000000007941 */ /* 0x000fea0003800200 */
.L_x_4:
[----:B------:R-:W-:Y:S04]  /*0350*/  BSSY.RECONVERGENT B0, `(.L_x_6) ;  /* 0x000000a000007945 */ /* 0x000fe80003800200 */
        /* <DEDUP_REMOVED lines=9> */
.L_x_7:
[----:B------:R-:W-:Y:S05]  /*03f0*/  BSYNC.RECONVERGENT B0 ;  /* 0x0000000000007941 */ /* 0x000fea0003800200 */
.L_x_6:
[----:B------:R-:W2:Y:S01]  /*0400*/  LDCU.64 UR6, c[0x0][0x888] ;  /* 0x00011100ff0677ac */ /* 0x000ea20008000a00 */
[----:B------:R-:W-:Y:S01]  /*0410*/  PLOP3.LUT P1, PT, PT, PT, UP0, 0x80, 0x8 ;  /* 0x000000000008781c */ /* 0x000fe20003f2f008 */
[----:B------:R-:W-:-:S03]  /*0420*/  UPLOP3.LUT UP5, UPT, UPT, UPT, UPT, 0x40, 0x4 ;  /* 0x000000000004789c */ /* 0x000fc60003fae870 */
[----:B------:R-:W-:Y:S01]  /*0430*/  ISETP.NE.AND.EX P1, PT, RZ, UR9, PT, P1 ;  /* 0x00000009ff007c0c */ /* 0x000fe2000bf25310 */
[----:B--2---:R-:W-:-:S04]  /*0440*/  UISETP.NE.U32.AND UP3, UPT, UR6, URZ, UPT ;  /* 0x000000ff0600728c */ /* 0x004fc8000bf65070 */
[----:B------:R-:W-:-:S06]  /*0450*/  UISETP.NE.AND.EX UP3, UPT, UR7, URZ, UPT, UP3 ;  /* 0x000000ff0700728c */ /* 0x000fcc000bf65330 */
[----:B------:R-:W-:-:S13]  /*0460*/  PLOP3.LUT P2, PT, PT, PT, UP3, 0x80, 0x8 ;  /* 0x000000000008781c */ /* 0x000fda0003f4f038 */
[----:B------:R-:W-:Y:S05]  /*0470*/  @P2 BRA P1, `(.L_x_8) ;  /* 0x0000000000142947 */ /* 0x000fea0000800000 */
[----:B------:R-:W-:Y:S01]  /*0480*/  PLOP3.LUT P2, PT, PT, PT, UP1, 0x80, 0x8 ;  /* 0x000000000008781c */ /* 0x000fe20003f4f018 */
[----:B------:R-:W-:-:S12]  /*0490*/  UPLOP3.LUT UP5, UPT, UPT, UPT, UP3, 0x40, 0x4 ;  /* 0x000000000004789c */ /* 0x000fd80003fae830 */
[----:B-----5:R-:W-:-:S13]  /*04a0*/  @!P2 FSETP.EQ.AND P1, PT, R48, RZ, PT ;  /* 0x000000ff3000a20b */ /* 0x020fda0003f22000 */
[----:B------:R-:W-:Y:S01]  /*04b0*/  @!P2 VOTEU.ANY UP0, P1 ;  /* 0x0000000000ffa886 */ /* 0x000fe20000800100 */
[----:B------:R-:W-:-:S11]  /*04c0*/  @!UP1 UPLOP3.LUT UP5, UPT, UPT, UPT, UP0, 0x80, 0x8 ;  /* 0x000000000008989c */ /* 0x000fd60003faf000 */
.L_x_8:
[----:B------:R-:W2:Y:S01]  /*04d0*/  SHFL.IDX PT, R2, R102, RZ, 0x1f ;  /* 0x00001fff66027589 */ /* 0x000ea200000e0000 */
[----:B------:R-:W-:-:S04]  /*04e0*/  UISETP.NE.AND UP0, UPT, UR10, 0x2, UPT ;  /* 0x000000020a00788c */ /* 0x000fc8000bf05270 */
[----:B------:R-:W-:Y:S02]  /*04f0*/  UISETP.EQ.AND UP1, UPT, UR5, URZ, !UP0 ;  /* 0x000000ff0500728c */ /* 0x000fe4000c722270 */
[----:B------:R-:W-:-:S04]  /*0500*/  USEL UR7, URZ, 0x1, UP0 ;  /* 0x00000001ff077887 */ /* 0x000fc80008000000 */
[----:B------:R-:W-:Y:S02]  /*0510*/  PLOP3.LUT P5, PT, P0, PT, UP1, 0x80, 0x8 ;  /* 0x000000000008781c */ /* 0x000fe400007af018 */
[----:B--2---:R-:W-:-:S13]  /*0520*/  ISETP.NE.AND P1, PT, R2, RZ, PT ;  /* 0x000000ff0200720c */ /* 0x004fda0003f25270 */
[----:B------:R-:W-:Y:S05]  /*0530*/  @P1 BRA `(.L_x_9) ;  /* 0x0000000000801947 */ /* 0x000fea0003800000 */
[----:B------:R-:W-:Y:S01]  /*0540*/  ELECT P1, URZ, PT ;  /* 0x0000000000ff782f */ /* 0x000fe20003820000 */
[----:B------:R-:W-:-:S12]  /*0550*/  BSSY.RECONVERGENT B0, `(.L_x_9) ;  /* 0x000001e000007945 */ /* 0x000fd80003800200 */
[----:B------:R-:W-:Y:S05]  /*0560*/  @!P1 BRA `(.L_x_10) ;  /* 0x0000000000709947 */ /* 0x000fea0003800000 */
[----:B------:R-:W-:Y:S01]  /*0570*/  UMOV UR8, 0x400 ;  /* 0x0000040000087882 */ /* 0x000fe20000000000 */
[----:B------:R-:W-:Y:S01]  /*0580*/  UMOV UR6, 0x1 ;  /* 0x0000000100067882 */ /* 0x000fe20000000000 */
[----:B------:R-:W-:Y:S02]  /*0590*/  ULEA UR8, UR46, UR8, 0x18 ;  /* 0x000000082e087291 */ /* 0x000fe4000f8ec0ff */
[----:B------:R-:W-:-:S04]  /*05a0*/  UIADD3 UR12, UPT, UPT, -UR6, 0x100000, URZ ;  /* 0x00100000060c7890 */ /* 0x000fc8000fffe1ff */
[----:B------:R-:W-:Y:S02]  /*05b0*/  USHF.L.U32 UR13, UR12, 0xb, URZ ;  /* 0x0000000b0c0d7899 */ /* 0x000fe400080006ff */
[----:B------:R-:W-:Y:S01]  /*05c0*/  USHF.L.U32 UR12, UR12, 0x1, URZ ;  /* 0x000000010c0c7899 */ /* 0x000fe200080006ff */
[----:B------:R-:W2:Y:S11]  /*05d0*/  FENCE.VIEW.ASYNC.S ;  /* 0x00000000000073c6 */ /* 0x000eb60000000000 */
[----:B--2---:R2:W3:Y:S01]  /*05e0*/  SYNCS.EXCH.64 URZ, [UR8], UR12 ;  /* 0x0000000c08ff75b2 */ /* 0x0044e20008000100 */
[----:B------:R2:W4:Y:S01]  /*05f0*/  SYNCS.EXCH.64 URZ, [UR8+0x50], UR12 ;  /* 0x0000500c08ff75b2 */ /* 0x0005220008000100 */
[----:B------:R2:W1:Y:S01]  /*0600*/  SYNCS.EXCH.64 URZ, [UR8+0x8], UR12 ;  /* 0x0000080c08ff75b2 */ /* 0x0004620008000100 */
        /* <DEDUP_REMOVED lines=16> */
[----:B------:R2:W1:Y:S02]  /*0710*/  SYNCS.EXCH.64 URZ, [UR8+0x98], UR12 ;  /* 0x0000980c08ff75b2 */ /* 0x0004640008000100 */
[----:B--2---:R-:W-:Y:S01]  /*0720*/  NOP ;  /* 0x0000000000007918 */ /* 0x004fe20000000000 */
.L_x_10:
[----:B------:R-:W-:Y:S05]  /*0730*/  BSYNC.RECONVERGENT B0 ;  /* 0x0000000000007941 */ /* 0x000fea0003800200 */
.L_x_9:
[----:B------:R-:W2:Y:S01]  /*0740*/  SHFL.IDX PT, R2, R102, RZ, 0x1f ;  /* 0x00001fff66027589 */ /* 0x000ea200000e0000 */
[----:B------:R-:W-:Y:S01]  /*0750*/  NOP ;  /* 0x0000000000007918 */ /* 0x000fe20000000000 */
[----:B--2---:R-:W-:-:S13]  /*0760*/  ISETP.NE.AND P1, PT, R2, 0x1, PT ;  /* 0x000000010200780c */ /* 0x004fda0003f25270 */
[----:B------:R-:W-:Y:S05]  /*0770*/  @P1 BRA `(.L_x_11) ;  /* 0x00000000004c1947 */ /* 0x000fea0003800000 */
[----:B------:R-:W-:Y:S01]  /*0780*/  UMOV UR9, 0x400 ;  /* 0x0000040000097882 */ /* 0x000fe20000000000 */
[----:B------:R-:W-:Y:S01]  /*0790*/  UMOV UR8, 0x20 ;  /* 0x0000002000087882 */ /* 0x000fe20000000000 */
[----:B------:R-:W-:Y:S01]  /*07a0*/  UMOV UR6, 0x80 ;  /* 0x0000008000067882 */ /* 0x000fe20000000000 */
[----:B------:R-:W-:Y:S02]  /*07b0*/  ULEA UR9, UR46, UR9, 0x18 ;  /* 0x000000092e097291 */ /* 0x000fe4000f8ec0ff */
[----:B------:R-:W-:-:S04]  /*07c0*/  UIADD3 UR12, UPT, UPT, -UR8, 0x100000, URZ ;  /* 0x00100000080c7890 */ /* 0x000fc8000fffe1ff */
[----:B------:R-:W-:Y:S02]  /*07d0*/  USHF.L.U32 UR13, UR12, 0xb, URZ ;  /* 0x0000000b0c0d7899 */ /* 0x000fe400080006ff */
[----:B------:R-:W-:Y:S02]  /*07e0*/  USHF.L.U32 UR12, UR12, 0x1, URZ ;  /* 0x000000010c0c7899 */ /* 0x000fe400080006ff */
[----:B------:R-:W-:-:S04]  /*07f0*/  UIADD3 UR14, UPT, UPT, -UR6, 0x100000, URZ ;  /* 0x00100000060e7890 */ /* 0x000fc8000fffe1ff */
[----:B------:R-:W-:Y:S02]  /*0800*/  USHF.L.U32 UR15, UR14, 0xb, URZ ;  /* 0x0000000b0e0f7899 */ /* 0x000fe400080006ff */
[----:B------:R-:W-:Y:S01]  /*0810*/  USHF.L.U32 UR14, UR14, 0x1, URZ ;  /* 0x000000010e0e7899 */ /* 0x000fe200080006ff */
[----:B------:R-:W-:Y:S01]  /*0820*/  ELECT P1, URZ, PT ;  /* 0x0000000000ff782f */ /* 0x000fe20003820000 */
[----:B------:R-:W2:Y:S02]  /*0830*/  FENCE.VIEW.ASYNC.S ;  /* 0x00000000000073c6 */ /* 0x000ea40000000000 */
[----:B--2---:R2:W1:Y:S08]  /*0840*/  SYNCS.EXCH.64 URZ, [UR9+0xa0], UR12 ;  /* 0x0000a00c09ff75b2 */ /* 0x0044700008000100 */
[----:B------:R2:W1:Y:S01]  /*0850*/  SYNCS.EXCH.64 URZ, [UR9+0xb8], UR14 ;  /* 0x0000b80e09ff75b2 */ /* 0x0004620008000100 */
[----:B------:R2:W1:Y:S01]  /*0860*/  SYNCS.EXCH.64 URZ, [UR9+0xa8], UR12 ;  /* 0x0000a80c09ff75b2 */ /* 0x0004620008000100 */
[----:B------:R2:W1:Y:S01]  /*0870*/  SYNCS.EXCH.64 URZ, [UR9+0xc0], UR14 ;  /* 0x0000c00e09ff75b2 */ /* 0x0004620008000100 */
[----:B------:R2:W1:Y:S01]  /*0880*/  SYNCS.EXCH.64 URZ, [UR9+0xb0], UR12 ;  /* 0x0000b00c09ff75b2 */ /* 0x0004620008000100 */
[----:B------:R2:W1:Y:S01]  /*0890*/  SYNCS.EXCH.64 URZ, [UR9+0xc8], UR14 ;  /* 0x0000c80e09ff75b2 */ /* 0x0004620008000100 */
[----:B------:R-:W-:Y:S01]  /*08a0*/  NOP ;  /* 0x0000000000007918 */ /* 0x000fe20000000000 */
.L_x_11:
[----:B------:R-:W3:Y:S01]  /*08b0*/  SHFL.IDX PT, R2, R102, RZ, 0x1f ;  /* 0x00001fff66027589 */ /* 0x000ee200000e0000 */
[----:B------:R-:W-:Y:S01]  /*08c0*/  NOP ;  /* 0x0000000000007918 */ /* 0x000fe20000000000 */
[----:B---3--:R-:W-:-:S13]  /*08d0*/  ISETP.NE.AND P1, PT, R2, 0x3, PT ;  /* 0x000000030200780c */ /* 0x008fda0003f25270 */
[----:B------:R-:W-:Y:S05]  /*08e0*/  @P1 BRA `(.L_x_12) ;  /* 0x00000000002c1947 */ /* 0x000fea0003800000 */
[----:B------:R-:W-:Y:S01]  /*08f0*/  UMOV UR8, 0x400 ;  /* 0x0000040000087882 */ /* 0x000fe20000000000 */
[----:B------:R-:W-:Y:S01]  /*0900*/  UMOV UR6, 0x20 ;  /* 0x0000002000067882 */ /* 0x000fe20000000000 */
[----:B------:R-:W-:Y:S02]  /*0910*/  ULEA UR8, UR46, UR8, 0x18 ;  /* 0x000000082e087291 */ /* 0x000fe4000f8ec0ff */
[----:B--2---:R-:W-:-:S04]  /*0920*/  UIADD3 UR12, UPT, UPT, -UR6, 0x100000, URZ ;  /* 0x00100000060c7890 */ /* 0x004fc8000fffe1ff */
[----:B------:R-:W-:Y:S02]  /*0930*/  USHF.L.U32 UR13, UR12, 0xb, URZ ;  /* 0x0000000b0c0d7899 */ /* 0x000fe400080006ff */
[----:B------:R-:W-:Y:S01]  /*0940*/  USHF.L.U32 UR12, UR12, 0x1, URZ ;  /* 0x000000010c0c7899 */ /* 0x000fe200080006ff */
[----:B------:R-:W-:Y:S01]  /*0950*/  ELECT P1, URZ, PT ;  /* 0x0000000000ff782f */ /* 0x000fe20003820000 */
[----:B------:R-:W2:Y:S10]  /*0960*/  FENCE.VIEW.ASYNC.S ;  /* 0x00000000000073c6 */ /* 0x000eb40000000000 */
[----:B--2---:R3:W2:Y:S01]  /*0970*/  SYNCS.EXCH.64 URZ, [UR8+0xd0], UR12 ;  /* 0x0000d00c08ff75b2 */ /* 0x0046a20008000100 */
[----:B------:R3:W1:Y:S02]  /*0980*/  SYNCS.EXCH.64 URZ, [UR8+0xd8], UR12 ;  /* 0x0000d80c08ff75b2 */ /* 0x0006640008000100 */
[----:B---3--:R-:W-:Y:S01]  /*0990*/  NOP ;  /* 0x0000000000007918 */ /* 0x008fe20000000000 */
.L_x_12:
[----:B------:R-:W3:Y:S01]  /*09a0*/  SHFL.IDX PT, R2, R102, RZ, 0x1f ;  /* 0x00001fff66027589 */ /* 0x000ee200000e0000 */
[----:B------:R-:W-:Y:S01]  /*09b0*/  NOP ;  /* 0x0000000000007918 */ /* 0x000fe20000000000 */
[----:B---3--:R-:W-:-:S13]  /*09c0*/  ISETP.NE.AND P1, PT, R2, 0x4, PT ;  /* 0x000000040200780c */ /* 0x008fda0003f25270 */
[----:B------:R-:W-:Y:S05]  /*09d0*/  @P1 BRA `(.L_x_13) ;  /* 0x0000000000481947 */ /* 0x000fea0003800000 */
[----:B--2---:R-:W-:Y:S01]  /*09e0*/  UMOV UR9, 0x1a0 ;  /* 0x000001a000097882 */ /* 0x004fe20000000000 */
[----:B------:R-:W-:Y:S01]  /*09f0*/  UMOV UR8, 0x400 ;  /* 0x0000040000087882 */ /* 0x000fe20000000000 */
[----:B------:R-:W-:Y:S01]  /*0a00*/  USEL UR9, UR9, 0x1e0, UP5 ;  /* 0x000001e009097887 */ /* 0x000fe2000a800000 */
        /* <DEDUP_REMOVED lines=10> */
[----:B--2---:R3:W2:Y:S08]  /*0ab0*/  SYNCS.EXCH.64 URZ, [UR8+0xe0], UR12 ;  /* 0x0000e00c08ff75b2 */ /* 0x0046b00008000100 */
[----:B------:R3:W1:Y:S01]  /*0ac0*/  SYNCS.EXCH.64 URZ, [UR8+0xf0], UR14 ;  /* 0x0000f00e08ff75b2 */ /* 0x0006620008000100 */
[----:B------:R3:W1:Y:S01]  /*0ad0*/  SYNCS.EXCH.64 URZ, [UR8+0xe8], UR12 ;  /* 0x0000e80c08ff75b2 */ /* 0x0006620008000100 */
[----:B------:R3:W1:Y:S02]  /*0ae0*/  SYNCS.EXCH.64 URZ, [UR8+0xf8], UR14 ;  /* 0x0000f80e08ff75b2 */ /* 0x0006640008000100 */
[----:B---3--:R-:W-:Y:S01]  /*0af0*/  NOP ;  /* 0x0000000000007918 */ /* 0x008fe20000000000 */
.L_x_13:
[----:B------:R-:W3:Y:S01]  /*0b00*/  SHFL.IDX PT, R2, R102, RZ, 0x1f ;  /* 0x00001fff66027589 */ /* 0x000ee200000e0000 */
[----:B------:R-:W-:Y:S01]  /*0b10*/  NOP ;  /* 0x0000000000007918 */ /* 0x000fe20000000000 */
[----:B---3--:R-:W-:-:S13]  /*0b20*/  ISETP.NE.AND P1, PT, R2, 0x5, PT ;  /* 0x000000050200780c */ /* 0x008fda0003f25270 */
[----:B------:R-:W-:Y:S05]  /*0b30*/  @P1 BRA `(.L_x_14) ;  /* 0x0000000000541947 */ /* 0x000fea0003800000 */
[----:B--2---:R-:W-:Y:S01]  /*0b40*/  UMOV UR9, 0x400 ;  /* 0x0000040000097882 */ /* 0x004fe20000000000 */
        /* <DEDUP_REMOVED lines=14> */
[----:B------:R3:W1:Y:S01]  /*0c30*/  SYNCS.EXCH.64 URZ, [UR9+0x128], UR14 ;  /* 0x0001280e09ff75b2 */ /* 0x0006620008000100 */
[----:B------:R3:W1:Y:S01]  /*0c40*/  SYNCS.EXCH.64 URZ, [UR9+0x110], UR12 ;  /* 0x0001100c09ff75b2 */ /* 0x0006620008000100 */
[----:B------:R3:W1:Y:S01]  /*0c50*/  SYNCS.EXCH.64 URZ, [UR9+0x130], UR14 ;  /* 0x0001300e09ff75b2 */ /* 0x0006620008000100 */
[----:B------:R3:W1:Y:S01]  /*0c60*/  SYNCS.EXCH.64 URZ, [UR9+0x118], UR12 ;  /* 0x0001180c09ff75b2 */ /* 0x0006620008000100 */
[----:B------:R3:W1:Y:S02]  /*0c70*/  SYNCS.EXCH.64 URZ, [UR9+0x138], UR14 ;  /* 0x0001380e09ff75b2 */ /* 0x0006640008000100 */
[----:B---3--:R-:W-:Y:S01]  /*0c80*/  NOP ;  /* 0x0000000000007918 */ /* 0x008fe20000000000 */
.L_x_14:
[----:B------:R-:W3:Y:S01]  /*0c90*/  SHFL.IDX PT, R2, R102, RZ, 0x1f ;  /* 0x00001fff66027589 */ /* 0x000ee200000e0000 */
[----:B------:R-:W-:Y:S01]  /*0ca0*/  ISETP.NE.OR P0, PT, RZ, UR10, !P0 ;  /* 0x0000000aff007c0c */ /* 0x000fe2000c705670 */
        /* <DEDUP_REMOVED lines=12> */
[----:B------:R3:W1:Y:S01]  /*0d70*/  SYNCS.EXCH.64 URZ, [UR8+0x150], UR12 ;  /* 0x0001500c08ff75b2 */ /* 0x0006620008000100 */
[----:B------:R3:W1:Y:S01]  /*0d80*/  SYNCS.EXCH.64 URZ, [UR8+0x148], UR12 ;  /* 0x0001480c08ff75b2 */ /* 0x0006620008000100 */
[----:B------:R3:W1:Y:S02]  /*0d90*/  SYNCS.EXCH.64 URZ, [UR8+0x158], UR12 ;  /* 0x0001580c08ff75b2 */ /* 0x0006640008000100 */
[----:B---3--:R-:W-:Y:S01]  /*0da0*/  NOP ;  /* 0x0000000000007918 */ /* 0x008fe20000000000 */
.L_x_15:
[----:B------:R-:W-:Y:S01]  /*0db0*/  VOTEU.ALL UP0, P0 ;  /* 0x0000000000ff7886 */ /* 0x000fe20000000000 */
[----:B------:R-:W3:Y:S01]  /*0dc0*/  LDCU UR8, c[0x0][0x36c] ;  /* 0x00006d80ff0877ac */ /* 0x000ee20008000800 */
[----:B------:R-:W-:Y:S01]  /*0dd0*/  NOP ;  /* 0x0000000000007918 */ /* 0x000fe20000000000 */
[----:B------:R-:W-:Y:S01]  /*0de0*/  LOP3.LUT R2, R0, 0x1f, RZ, 0xc0, !PT ;  /* 0x0000001f00027812 */ /* 0x000fe200078ec0ff */
[----:B--2---:R-:W-:Y:S01]  /*0df0*/  UMOV UR12, 0x20 ;  /* 0x00000020000c7882 */ /* 0x004fe20000000000 */
[----:B------:R-:W-:Y:S01]  /*0e00*/  @!UP0 UMOV UR6, 0x400 ;  /* 0x0000040000068882 */ /* 0x000fe20000000000 */
[----:B------:R-:W-:-:S04]  /*0e10*/  @!UP0 UIADD3 UR12, UPT, UPT, -UR12, 0x100000, URZ ;  /* 0x001000000c0c8890 */ /* 0x000fc8000fffe1ff */
[----:B------:R-:W-:Y:S02]  /*0e20*/  @!UP0 USHF.L.U32 UR13, UR12, 0xb, URZ ;  /* 0x0000000b0c0d8899 */ /* 0x000fe400080006ff */
[----:B------:R-:W-:Y:S02]  /*0e30*/  @!UP0 USHF.L.U32 UR12, UR12, 0x1, URZ ;  /* 0x000000010c0c8899 */ /* 0x000fe400080006ff */
[----:B------:R-:W-:Y:S01]  /*0e40*/  @!UP0 ULEA UR6, UR46, UR6, 0x18 ;  /* 0x000000062e068291 */ /* 0x000fe2000f8ec0ff */
[----:B------:R-:W-:Y:S01]  /*0e50*/  VOTEU.ALL UP0, P0 ;  /* 0x0000000000ff7886 */ /* 0x000fe20000000000 */
[----:B------:R-:W-:Y:S01]  /*0e60*/  UISETP.NE.AND UP4, UPT, UR10, URZ, UPT ;  /* 0x000000ff0a00728c */ /* 0x000fe2000bf85270 */
[----:B------:R-:W2:Y:S09]  /*0e70*/  FENCE.VIEW.ASYNC.S ;  /* 0x00000000000073c6 */ /* 0x000eb20000000000 */
[----:B--2---:R2:W1:Y:S01]  /*0e80*/  @!UP0 SYNCS.EXCH.64 URZ, [UR6+0x160], UR12 ;  /* 0x0001600c06ff85b2 */ /* 0x0044620008000100 */
[----:B---3--:R-:W-:-:S09]  /*0e90*/  UISETP.EQ.U32.AND UP0, UPT, UR8, 0x1, UPT ;  /* 0x000000010800788c */ /* 0x008fd2000bf02070 */
[----:B------:R-:W-:Y:S05]  /*0ea0*/  BRA.U !UP0, `(.L_x_16) ;  /* 0x0000000108087547 */ /* 0x000fea000b800000 */
[----:B-1--4-:R-:W-:Y:S01]  /*0eb0*/  UCGABAR_ARV ;  /* 0x00000000000079c7 */ /* 0x012fe20008000000 */
[----:B------:R-:W-:Y:S05]  /*0ec0*/  BRA `(.L_x_17) ;  /* 0x0000000000047947 */ /* 0x000fea0003800000 */
.L_x_16:
[----:B-1--4-:R-:W-:Y:S01]  /*0ed0*/  NOP ;  /* 0x0000000000007918 */ /* 0x012fe20000000000 */
.L_x_17:
[----:B------:R-:W1:Y:S01]  /*0ee0*/  S2R R4, SR_CTAID.Y ;  /* 0x0000000000047919 */ /* 0x000e620000002600 */
[----:B------:R-:W-:-:S05]  /*0ef0*/  CS2R.32 R97, SR_CgaSize ;  /* 0x0000000000617805 */ /* 0x000fca0000008a00 */
[----:B------:R-:W-:-:S05]  /*0f00*/  IMAD R97, R97, -0xa0, RZ ;  /* 0xffffff6061617824 */ /* 0x000fca00078e02ff */
[----:B--2---:R-:W-:-:S14]  /*0f10*/  R2UR UR6, R97 ;  /* 0x00000000610672ca */ /* 0x004fdc00000e0000 */
[----:B------:R-:W2:Y:S01]  /*0f20*/  LDCU UR6, c[0x0][UR6+0x2b4] ;  /* 0x00005680060677ac */ /* 0x000ea20008000800 */
[----:B------:R-:W-:-:S05]  /*0f30*/  CS2R.32 R3, SR_CgaSize ;  /* 0x0000000000037805 */ /* 0x000fca0000008a00 */
[----:B------:R-:W-:-:S06]  /*0f40*/  IMAD R3, R3, -0xa0, RZ ;  /* 0xffffff6003037824 */ /* 0x000fcc00078e02ff */
[----:B------:R-:W3:Y:S01]  /*0f50*/  LDC R3, c[0x0][R3+0x2a4] ;  /* 0x0000a90003037b82 */ /* 0x000ee20000000800 */
[----:B------:R-:W-:Y:S01]  /*0f60*/  PRMT R13, RZ, 0x7610, R13 ;  /* 0x00007610ff0d7816 */ /* 0x000fe2000000000d */
[----:B------:R-:W4:Y:S01]  /*0f70*/  S2R R5, SR_CTAID.X ;  /* 0x0000000000057919 */ /* 0x000f220000002500 */
[----:B------:R-:W-:-:S05]  /*0f80*/  CS2R.32 R97, SR_CgaSize ;  /* 0x0000000000617805 */ /* 0x000fca0000008a00 */
[----:B------:R-:W-:-:S05]  /*0f90*/  IMAD R97, R97, -0xa0, RZ ;  /* 0xffffff6061617824 */ /* 0x000fca00078e02ff */
[----:B------:R-:W-:-:S14]  /*0fa0*/  R2UR UR8, R97 ;  /* 0x00000000610872ca */ /* 0x000fdc00000e0000 */
[----:B------:R-:W3:Y:S01]  /*0fb0*/  LDCU UR8, c[0x0][UR8+0x2b0] ;  /* 0x00005600080877ac */ /* 0x000ee20008000800 */
[----:B------:R-:W-:Y:S01]  /*0fc0*/  PRMT R12, RZ, 0x7610, R12 ;  /* 0x00007610ff0c7816 */ /* 0x000fe2000000000c */
[----:B------:R-:W-:Y:S01]  /*0fd0*/  UISETP.NE.AND UP1, UPT, UR10, 0x2, UPT ;  /* 0x000000020a00788c */ /* 0x000fe2000bf25270 */
[----:B------:R-:W2:Y:S01]  /*0fe0*/  LDC R14, c[0x0][0xb24] ;  /* 0x0002c900ff0e7b82 */ /* 0x000ea20000000800 */
[----:B------:R-:W-:-:S05]  /*0ff0*/  CS2R.32 R6, SR_CgaSize ;  /* 0x0000000000067805 */ /* 0x000fca0000008a00 */
[----:B------:R-:W-:-:S06]  /*1000*/  IMAD R6, R6, -0xa0, RZ ;  /* 0xffffff6006067824 */ /* 0x000fcc00078e02ff */
[----:B------:R-:W3:Y:S08]  /*1010*/  LDC R6, c[0x0][R6+0x2a0] ;  /* 0x0000a80006067b82 */ /* 0x000ef00000000800 */
[----:B------:R-:W3:Y:S01]  /*1020*/  LDC R40, c[0x0][0xb24] ;  /* 0x0002c900ff287b82 */ /* 0x000ee20000000800 */
[----:B-1----:R-:W-:-:S07]  /*1030*/  I2FP.F32.U32 R96, R4 ;  /* 0x0000000400607245 */ /* 0x002fce0000201000 */
[----:B------:R-:W1:Y:S01]  /*1040*/  S2UR UR36, SR_CTAID.Z ;  /* 0x00000000002479c3 */ /* 0x000e620000002700 */
[----:B--2---:R-:W-:Y:S02]  /*1050*/  ISETP.GE.AND P0, PT, R14, 0x1, PT ;  /* 0x000000010e00780c */ /* 0x004fe40003f06270 */
[----:B----4-:R-:W-:Y:S01]  /*1060*/  I2FP.F32.U32 R97, R5 ;  /* 0x0000000500617245 */ /* 0x010fe20000201000 */
[----:B------:R-:W-:Y:S01]  /*1070*/  FMUL R96, R96, UR6 ;  /* 0x0000000660607c20 */ /* 0x000fe20008400000 */
[----:B------:R-:W2:Y:S03]  /*1080*/  LDCU UR6, c[0x0][0xb30] ;  /* 0x00016600ff0677ac */ /* 0x000ea60008000800 */
[----:B---3--:R-:W-:Y:S02]  /*1090*/  FMUL R97, R97, UR8 ;  /* 0x0000000861617c20 */ /* 0x008fe40008400000 */
[----:B------:R-:W3:Y:S08]  /*10a0*/  F2I.U32.TRUNC.NTZ R96, R96 ;  /* 0x0000006000607305 */ /* 0x000ef0000020f000 */
[----:B------:R-:W4:Y:S01]  /*10b0*/  F2I.U32.TRUNC.NTZ R97, R97 ;  /* 0x0000006100617305 */ /* 0x000f22000020f000 */
[----:B--2---:R-:W-:Y:S01]  /*10c0*/  UISETP.NE.AND UP2, UPT, UR6, 0x1, UPT ;  /* 0x000000010600788c */ /* 0x004fe2000bf45270 */
[----:B---3--:R-:W-:-:S05]  /*10d0*/  IADD3 R96, PT, PT, -R96, RZ, RZ ;  /* 0x000000ff60607210 */ /* 0x008fca0007ffe1ff */
[----:B------:R-:W-:Y:S02]  /*10e0*/  IMAD R96, R3, R96, R4 ;  /* 0x0000006003607224 */ /* 0x000fe400078e0204 */
[----:B------:R-:W-:Y:S02]  /*10f0*/  IMAD.MOV.U32 R3, RZ, RZ, R5 ;  /* 0x000000ffff037224 */ /* 0x000fe400078e0005 */
[----:B----4-:R-:W-:-:S04]  /*1100*/  IMAD.MOV R97, RZ, RZ, -R97 ;  /* 0x000000ffff617224 */ /* 0x010fc800078e0a61 */
[----:B------:R-:W-:Y:S01]  /*1110*/  IMAD R97, R6, R97, R5 ;  /* 0x0000006106617224 */ /* 0x000fe200078e0205 */
[----:B-1----:R-:W-:Y:S06]  /*1120*/  BRA.U UP4, `(.L_x_18) ;  /* 0x0000000104287547 */ /* 0x002fec000b800000 */
[----:B------:R-:W-:Y:S01]  /*1130*/  ISETP.NE.AND P1, PT, R96, RZ, PT ;  /* 0x000000ff6000720c */ /* 0x000fe20003f25270 */
[----:B------:R-:W-:Y:S01]  /*1140*/  IMAD.MOV.U32 R6, RZ, RZ, 0x3 ;  /* 0x00000003ff067424 */ /* 0x000fe200078e00ff */
[C---:B------:R-:W-:Y:S02]  /*1150*/  LOP3.LUT R7, R97.reuse, 0xfffffffe, RZ, 0xc0, !PT ;  /* 0xfffffffe61077812 */ /* 0x040fe400078ec0ff */
[----:B------:R-:W-:Y:S02]  /*1160*/  ISETP.LT.U32.OR P1, PT, R97, 0x2, !P1 ;  /* 0x000000026100780c */ /* 0x000fe40004f21470 */
[----:B------:R-:W-:Y:S02]  /*1170*/  SHF.L.U32 R6, R6, R7, RZ ;  /* 0x0000000706067219 */ /* 0x000fe400000006ff */
[----:B------:R-:W-:Y:S02]  /*1180*/  SEL R9, RZ, 0x1, !P1 ;  /* 0x00000001ff097807 */ /* 0x000fe40004800000 */
[----:B------:R-:W-:-:S02]  /*1190*/  SEL R8, RZ, 0x2, !P1 ;  /* 0x00000002ff087807 */ /* 0x000fc40004800000 */
[----:B------:R-:W-:-:S03]  /*11a0*/  PRMT R12, R6, 0x7610, R12 ;  /* 0x00007610060c7816 */ /* 0x000fc6000000000c */
[----:B------:R-:W-:-:S05]  /*11b0*/  IMAD.IADD R8, R9, 0x1, R8 ;  /* 0x0000000109087824 */ /* 0x000fca00078e0208 */
[----:B------:R-:W-:Y:S02]  /*11c0*/  PRMT R13, R8, 0x7610, R13 ;  /* 0x00007610080d7816 */ /* 0x000fe4000000000d */
.L_x_18:
[----:B------:R-:W-:Y:S05]  /*11d0*/  @!P0 BRA `(.L_x_19) ;  /* 0x0000000000b88947 */ /* 0x000fea0003800000 */
[----:B------:R-:W1:Y:S01]  /*11e0*/  LDC.64 R8, c[0x0][0xb18] ;  /* 0x0002c600ff087b82 */ /* 0x000e620000000a00 */
[----:B------:R-:W-:-:S07]  /*11f0*/  ISETP.NE.AND P0, PT, R14, 0x1, PT ;  /* 0x000000010e00780c */ /* 0x000fce0003f05270 */
[----:B------:R-:W2:Y:S08]  /*1200*/  LDC R15, c[0x0][0xb0c] ;  /* 0x0002c300ff0f7b82 */ /* 0x000eb00000000800 */
[----:B------:R-:W3:Y:S08]  /*1210*/  LDC R17, c[0x0][0x370] ;  /* 0x0000dc00ff117b82 */ /* 0x000ef00000000800 */
[----:B------:R-:W4:Y:S01]  /*1220*/  LDC R16, c[0x0][0x374] ;  /* 0x0000dd00ff107b82 */ /* 0x000f220000000800 */
[----:B-1----:R-:W-:-:S07]  /*1230*/  ISETP.NE.AND P1, PT, R8, 0x1, PT ;  /* 0x000000010800780c */ /* 0x002fce0003f25270 */
[----:B------:R-:W3:Y:S01]  /*1240*/  LDC.64 R10, c[0x0][0xb10] ;  /* 0x0002c400ff0a7b82 */ /* 0x000ee20000000a00 */
[----:B--2---:R-:W-:-:S07]  /*1250*/  ISETP.NE.AND P2, PT, R15, 0x1, PT ;  /* 0x000000010f00780c */ /* 0x004fce0003f45270 */
[----:B------:R-:W1:Y:S08]  /*1260*/  LDC R3, c[0x0][0xb20] ;  /* 0x0002c800ff037b82 */ /* 0x000e700000000800 */
[----:B------:R-:W2:Y:S01]  /*1270*/  LDC.64 R6, c[0x0][0xb28] ;  /* 0x0002ca00ff067b82 */ /* 0x000ea20000000a00 */
[----:B----4-:R-:W-:-:S04]  /*1280*/  IMAD.HI.U32 R18, R16, R9, RZ ;  /* 0x0000000910127227 */ /* 0x010fc800078e00ff */
[----:B------:R-:W-:-:S04]  /*1290*/  IMAD.HI.U32 R9, R4, R9, RZ ;  /* 0x0000000904097227 */ /* 0x000fc800078e00ff */
[----:B---3--:R-:W-:-:S05]  /*12a0*/  IMAD.HI.U32 R19, R17, R10, RZ ;  /* 0x0000000a11137227 */ /* 0x008fca00078e00ff */
[----:B------:R-:W-:Y:S01]  /*12b0*/  @P2 SHF.R.U32.HI R17, RZ, R11, R19 ;  /* 0x0000000bff112219 */ /* 0x000fe20000011613 */
[C---:B------:R-:W-:Y:S01]  /*12c0*/  IMAD.HI.U32 R19, R5.reuse, R10, RZ ;  /* 0x0000000a05137227 */ /* 0x040fe200078e00ff */
[-C--:B-1----:R-:W-:Y:S02]  /*12d0*/  @P1 SHF.R.U32.HI R16, RZ, R3.reuse, R18 ;  /* 0x00000003ff101219 */ /* 0x082fe40000011612 */
[----:B------:R-:W-:Y:S02]  /*12e0*/  SHF.R.U32.HI R9, RZ, R3, R9 ;  /* 0x00000003ff097219 */ /* 0x000fe40000011609 */
[----:B------:R-:W-:Y:S02]  /*12f0*/  SHF.R.U32.HI R19, RZ, R11, R19 ;  /* 0x0000000bff137219 */ /* 0x000fe40000011613 */
[----:B------:R-:W-:Y:S01]  /*1300*/  SEL R9, R4, R9, !P1 ;  /* 0x0000000904097207 */ /* 0x000fe20004800000 */
[----:B--2---:R-:W-:Y:S01]  /*1310*/  IMAD.HI.U32 R18, R16, R6, RZ ;  /* 0x0000000610127227 */ /* 0x004fe200078e00ff */
[----:B------:R-:W-:-:S03]  /*1320*/  SEL R3, R5, R19, !P2 ;  /* 0x0000001305037207 */ /* 0x000fc60005000000 */
[----:B------:R-:W-:Y:S01]  /*1330*/  IMAD.HI.U32 R10, R17, R6, RZ ;  /* 0x00000006110a7227 */ /* 0x000fe200078e00ff */
[----:B------:R-:W-:-:S04]  /*1340*/  @P0 SHF.R.U32.HI R16, RZ, R7, R18 ;  /* 0x00000007ff100219 */ /* 0x000fc80000011612 */
[----:B------:R-:W-:Y:S01]  /*1350*/  @P0 SHF.R.U32.HI R17, RZ, R7, R10 ;  /* 0x00000007ff110219 */ /* 0x000fe2000001160a */
[----:B------:R-:W-:-:S04]  /*1360*/  IMAD R16, R16, R14, RZ ;  /* 0x0000000e10107224 */ /* 0x000fc800078e02ff */
[----:B------:R-:W-:Y:S01]  /*1370*/  IMAD R10, R17, R14, RZ ;  /* 0x0000000e110a7224 */ /* 0x000fe200078e02ff */
[----:B------:R-:W-:-:S04]  /*1380*/  ISETP.GE.AND P1, PT, R9, R16, PT ;  /* 0x000000100900720c */ /* 0x000fc80003f26270 */
[----:B------:R-:W-:Y:S01]  /*1390*/  ISETP.GE.OR P1, PT, R3, R10, P1 ;  /* 0x0000000a0300720c */ /* 0x000fe20000f26670 */
[----:B------:R-:W-:-:S05]  /*13a0*/  IMAD.HI.U32 R10, R9, R6, RZ ;  /* 0x00000006090a7227 */ /* 0x000fca00078e00ff */
[----:B------:R-:W-:-:S04]  /*13b0*/  SHF.R.U32.HI R10, RZ, R7, R10 ;  /* 0x00000007ff0a7219 */ /* 0x000fc8000001160a */
[----:B------:R-:W-:-:S03]  /*13c0*/  SEL R10, R9, R10, !P0 ;  /* 0x0000000a090a7207 */ /* 0x000fc60004000000 */
[----:B------:R-:W-:Y:S01]  /*13d0*/  @!P1 IMAD.HI.U32 R11, R3, R6, RZ ;  /* 0x00000006030b9227 */ /* 0x000fe200078e00ff */
[----:B------:R-:W-:-:S04]  /*13e0*/  IADD3 R6, PT, PT, -R10, RZ, RZ ;  /* 0x000000ff0a067210 */ /* 0x000fc80007ffe1ff */
[----:B------:R-:W-:Y:S01]  /*13f0*/  @!P1 SHF.R.U32.HI R7, RZ, R7, R11 ;  /* 0x00000007ff079219 */ /* 0x000fe2000001160b */
[----:B------:R-:W-:Y:S01]  /*1400*/  IMAD R6, R14, R6, R9 ;  /* 0x000000060e067224 */ /* 0x000fe200078e0209 */
[----:B------:R-:W-:Y:S02]  /*1410*/  IADD3 R11, PT, PT, -R9, RZ, RZ ;  /* 0x000000ff090b7210 */ /* 0x000fe40007ffe1ff */
[----:B------:R-:W-:-:S03]  /*1420*/  @!P1 SEL R7, R3, R7, !P0 ;  /* 0x0000000703079207 */ /* 0x000fc60004000000 */
[----:B------:R-:W-:Y:S02]  /*1430*/  IMAD R4, R8, R11, R4 ;  /* 0x0000000b08047224 */ /* 0x000fe400078e0204 */
[--C-:B------:R-:W-:Y:S02]  /*1440*/  @!P1 IMAD.IADD R10, R10, 0x1, -R7.reuse ;  /* 0x000000010a0a9824 */ /* 0x100fe400078e0a07 */
[----:B------:R-:W-:Y:S01]  /*1450*/  @!P1 IMAD R7, R6, R17, R7 ;  /* 0x0000001106079224 */ /* 0x000fe200078e0207 */
[----:B------:R-:W-:Y:S01]  /*1460*/  IADD3 R6, PT, PT, -R3, RZ, RZ ;  /* 0x000000ff03067210 */ /* 0x000fe20007ffe1ff */
[----:B------:R-:W-:Y:S02]  /*1470*/  @!P1 IMAD R9, R10, R14, R3 ;  /* 0x0000000e0a099224 */ /* 0x000fe400078e0203 */
[----:B------:R-:W-:Y:S02]  /*1480*/  @!P1 IMAD.MOV.U32 R3, RZ, RZ, R7 ;  /* 0x000000ffff039224 */ /* 0x000fe400078e0007 */
[----:B------:R-:W-:-:S02]  /*1490*/  IMAD R6, R15, R6, R5 ;  /* 0x000000060f067224 */ /* 0x000fc400078e0205 */
[----:B------:R-:W-:Y:S02]  /*14a0*/  IMAD R4, R9, R8, R4 ;  /* 0x0000000809047224 */ /* 0x000fe400078e0204 */
[----:B------:R-:W-:Y:S02]  /*14b0*/  IMAD R3, R3, R15, R6 ;  /* 0x0000000f03037224 */ /* 0x000fe400078e0206 */
.L_x_19:
[----:B------:R-:W-:Y:S05]  /*14c0*/  BRA.U UP2, `(.L_x_20) ;  /* 0x0000000102407547 */ /* 0x000fea000b800000 */
[----:B------:R-:W1:Y:S08]  /*14d0*/  LDC.64 R8, c[0x0][0xb10] ;  /* 0x0002c400ff087b82 */ /* 0x000e700000000a00 */
[----:B------:R-:W2:Y:S08]  /*14e0*/  LDC.64 R6, c[0x0][0xb18] ;  /* 0x0002c600ff067b82 */ /* 0x000eb00000000a00 */
[----:B------:R-:W3:Y:S08]  /*14f0*/  LDC R10, c[0x0][0xb20] ;  /* 0x0002c800ff0a7b82 */ /* 0x000ef00000000800 */
[----:B------:R-:W4:Y:S01]  /*1500*/  LDC R11, c[0x0][0xb0c] ;  /* 0x0002c300ff0b7b82 */ /* 0x000f220000000800 */
[----:B-1----:R-:W-:-:S05]  /*1510*/  IMAD.HI.U32 R8, R3, R8, RZ ;  /* 0x0000000803087227 */ /* 0x002fca00078e00ff */
[----:B------:R-:W-:Y:S01]  /*1520*/  SHF.R.U32.HI R8, RZ, R9, R8 ;  /* 0x00000009ff087219 */ /* 0x000fe20000011608 */
[----:B--2---:R-:W-:Y:S01]  /*1530*/  IMAD.HI.U32 R7, R4, R7, RZ ;  /* 0x0000000704077227 */ /* 0x004fe200078e00ff */
[----:B------:R-:W-:-:S04]  /*1540*/  ISETP.NE.AND P0, PT, R6, 0x1, PT ;  /* 0x000000010600780c */ /* 0x000fc80003f05270 */
[----:B---3--:R-:W-:-:S04]  /*1550*/  SHF.R.U32.HI R7, RZ, R10, R7 ;  /* 0x0000000aff077219 */ /* 0x008fc80000011607 */
[----:B------:R-:W-:Y:S02]  /*1560*/  SEL R7, R4, R7, !P0 ;  /* 0x0000000704077207 */ /* 0x000fe40004000000 */
[----:B----4-:R-:W-:-:S04]  /*1570*/  ISETP.NE.AND P1, PT, R11, 0x1, PT ;  /* 0x000000010b00780c */ /* 0x010fc80003f25270 */
[----:B------:R-:W-:-:S05]  /*1580*/  SEL R9, R3, R8, !P1 ;  /* 0x0000000803097207 */ /* 0x000fca0004800000 */
[----:B------:R-:W-:Y:S02]  /*1590*/  IMAD.IADD R8, R7, 0x1, -R9 ;  /* 0x0000000107087824 */ /* 0x000fe400078e0a09 */
[----:B------:R-:W-:Y:S02]  /*15a0*/  IMAD.IADD R7, R9, 0x1, -R7 ;  /* 0x0000000109077824 */ /* 0x000fe400078e0a07 */
[----:B------:R-:W-:Y:S02]  /*15b0*/  IMAD R3, R8, R11, R3 ;  /* 0x0000000b08037224 */ /* 0x000fe400078e0203 */
[----:B------:R-:W-:Y:S02]  /*15c0*/  IMAD R4, R7, R6, R4 ;  /* 0x0000000607047224 */ /* 0x000fe400078e0204 */
.L_x_20:
[----:B------:R-:W-:Y:S05]  /*15d0*/  BRA.U !UP0, `(.L_x_21) ;  /* 0x00000001080c7547 */ /* 0x000fea000b800000 */
[----:B------:R-:W-:Y:S01]  /*15e0*/  UCGABAR_WAIT ;  /* 0x0000000000007dc7 */ /* 0x000fe20008000000 */
[----:B------:R-:W-:Y:S01]  /*15f0*/  CCTL.IVALL ;  /* 0x00000000ff00798f */ /* 0x000fe20002000000 */
[----:B------:R-:W-:Y:S05]  /*1600*/  BRA `(.L_x_22) ;  /* 0x0000000000047947 */ /* 0x000fea0003800000 */
.L_x_21:
[----:B------:R-:W-:Y:S06]  /*1610*/  BAR.SYNC.DEFER_BLOCKING 0x0 ;  /* 0x0000000000007b1d */ /* 0x000fec0000010000 */
.L_x_22:
[----:B------:R-:W-:Y:S05]  /*1620*/  BRA.U UP1, `(.L_x_23) ;  /* 0x0000001501887547 */ /* 0x000fea000b800000 */
[----:B------:R-:W1:Y:S01]  /*1630*/  LDCU UR15, c[0x0][0x38c] ;  /* 0x00007180ff0f77ac */ /* 0x000e620008000800 */
[----:B------:R-:W2:Y:S01]  /*1640*/  LDC R8, c[0x0][0x370] ;  /* 0x0000dc00ff087b82 */ /* 0x000ea20000000800 */
[C---:B------:R-:W-:Y:S02]  /*1650*/  IMAD.SHL.U32 R17, R5.reuse, 0x20, RZ ;  /* 0x0000002005117824 */ /* 0x040fe400078e00ff */
[----:B------:R-:W-:Y:S01]  /*1660*/  HFMA2 R15, -RZ, RZ, 0, 5.9604644775390625e-08 ;  /* 0x00000001ff0f7431 */ /* 0x000fe200000001ff */
[----:B------:R-:W-:Y:S01]  /*1670*/  UISETP.NE.AND UP1, UPT, UR10, URZ, UPT ;  /* 0x000000ff0a00728c */ /* 0x000fe2000bf25270 */
[----:B------:R-:W-:Y:S01]  /*1680*/  ISETP.NE.AND P4, PT, R2, RZ, P5 ;  /* 0x000000ff0200720c */ /* 0x000fe20002f85270 */
[----:B------:R-:W-:Y:S01]  /*1690*/  IMAD.SHL.U32 R16, R5, 0x80, RZ ;  /* 0x0000008005107824 */ /* 0x000fe200078e00ff */
[----:B------:R-:W-:Y:S01]  /*16a0*/  CS2R R12, SRZ ;  /* 0x00000000000c7805 */ /* 0x000fe2000001ff00 */
[----:B------:R-:W-:Y:S01]  /*16b0*/  IMAD.MOV.U32 R14, RZ, RZ, RZ ;  /* 0x000000ffff0e7224 */ /* 0x000fe200078e00ff */
[----:B------:R-:W3:Y:S01]  /*16c0*/  LDC R0, c[0x0][0x374] ;  /* 0x0000dd00ff007b82 */ /* 0x000ee20000000800 */
[----:B------:R-:W-:Y:S01]  /*16d0*/  MOV R11, 0x1 ;  /* 0x00000001000b7802 */ /* 0x000fe20000000f00 */
[----:B------:R-:W4:Y:S01]  /*16e0*/  LDCU.64 UR24, c[0x0][0x348] ;  /* 0x00006900ff1877ac */ /* 0x000f220008000a00 */
[----:B------:R-:W-:Y:S01]  /*16f0*/  LOP3.LUT R17, R17, 0x20, RZ, 0xc0, !PT ;  /* 0x0000002011117812 */ /* 0x000fe200078ec0ff */
[----:B------:R-:W-:Y:S01]  /*1700*/  USEL UR7, UR7, 0x2, UP1 ;  /* 0x0000000207077887 */ /* 0x000fe20008800000 */
[----:B------:R-:W-:Y:S01]  /*1710*/  UMOV UR13, URZ ;  /* 0x000000ff000d7c82 */ /* 0x000fe20008000000 */
[----:B-1----:R-:W-:-:S04]  /*1720*/  UIADD3 UR4, UPT, UPT, UR15, 0x3f, URZ ;  /* 0x0000003f0f047890 */ /* 0x002fc8000fffe0ff */
[----:B------:R-:W-:-:S04]  /*1730*/  USHF.R.S32.HI UR22, URZ, 0x1f, UR4 ;  /* 0x0000001fff167899 */ /* 0x000fc80008011404 */
[----:B------:R-:W-:Y:S02]  /*1740*/  ULEA.HI UR22, UR22, UR4, URZ, 0x6 ;  /* 0x0000000416167291 */ /* 0x000fe4000f8f30ff */
[----:B------:R-:W-:Y:S02]  /*1750*/  UIADD3 UR4, UPT, UPT, UR15, -0x1, URZ ;  /* 0xffffffff0f047890 */ /* 0x000fe4000fffe0ff */
[----:B------:R-:W-:Y:S02]  /*1760*/  USHF.R.S32.HI UR22, URZ, 0x6, UR22 ;  /* 0x00000006ff167899 */ /* 0x000fe40008011416 */
[----:B------:R-:W-:Y:S02]  /*1770*/  UISETP.GE.U32.AND UP2, UPT, UR4, -0x7f, UPT ;  /* 0xffffff810400788c */ /* 0x000fe4000bf46070 */
[----:B------:R-:W-:Y:S02]  /*1780*/  UISETP.LT.U32.AND UP0, UPT, UR22, 0xa, UPT ;  /* 0x0000000a1600788c */ /* 0x000fe4000bf01070 */
[----:B------:R-:W-:-:S02]  /*1790*/  UIADD3 UR15, UPT, UPT, UR15, 0x7e, URZ ;  /* 0x0000007e0f0f7890 */ /* 0x000fc4000fffe0ff */
[----:B------:R-:W-:-:S04]  /*17a0*/  USEL UR21, UR22, 0xa, UP0 ;  /* 0x0000000a16157887 */ /* 0x000fc80008000000 */
[----:B------:R-:W-:Y:S02]  /*17b0*/  UIADD3 UR6, UPT, UPT, UR21, -0x1, URZ ;  /* 0xffffffff15067890 */ /* 0x000fe4000fffe0ff */
[----:B------:R-:W-:Y:S02]  /*17c0*/  @UP2 UIADD3 UR6, UPT, UPT, UR21, URZ, URZ ;  /* 0x000000ff15062290 */ /* 0x000fe4000fffe0ff */
[----:B------:R-:W-:Y:S02]  /*17d0*/  UIADD3 UR14, UPT, UPT, UR22, -UR21, URZ ;  /* 0x80000015160e7290 */ /* 0x000fe4000fffe0ff */
[----:B------:R-:W-:Y:S02]  /*17e0*/  UIADD3 UR5, UPT, UPT, UR6, 0x1, URZ ;  /* 0x0000000106057890 */ /* 0x000fe4000fffe0ff */
[----:B--2-4-:R-:W-:-:S12]  /*17f0*/  UIADD3 UR6, UPT, UPT, -UR6, URZ, URZ ;  /* 0x000000ff06067290 */ /* 0x014fd8000fffe1ff */
.L_x_43:
[----:B------:R-:W-:Y:S01]  /*1800*/  UISETP.NE.AND UP0, UPT, UR46, URZ, UPT ;  /* 0x000000ff2e00728c */ /* 0x000fe2000bf05270 */
[----:B------:R-:W1:Y:S08]  /*1810*/  S2UR UR46, SR_CgaCtaId ;  /* 0x00000000002e79c3 */ /* 0x000e700000008800 */
[----:B------:R-:W-:Y:S05]  /*1820*/  BRA.U UP0, `(.L_x_24) ;  /* 0x0000000100347547 */ /* 0x000fea000b800000 */
[----:B------:R-:W2:Y:S01]  /*1830*/  S2R R2, SR_CgaCtaId ;  /* 0x0000000000027919 */ /* 0x000ea20000008800 */
[----:B------:R-:W-:-:S04]  /*1840*/  MOV R5, 0x400 ;  /* 0x0000040000057802 */ /* 0x000fc80000000f00 */
[----:B--2---:R-:W-:Y:S02]  /*1850*/  LEA R2, R2, R5, 0x18 ;  /* 0x0000000502027211 */ /* 0x004fe400078ec0ff */
[----:B------:R-:W-:-:S03]  /*1860*/  SHF.L.U32 R5, R11, 0x1f, RZ ;  /* 0x0000001f0b057819 */ /* 0x000fc600000006ff */
[----:B------:R-:W-:-:S04]  /*1870*/  IMAD R2, R12, 0x8, R2 ;  /* 0x000000080c027824 */ /* 0x000fc800078e0202 */
[----:B------:R-:W2:Y:S02]  /*1880*/  SYNCS.PHASECHK.TRANS64.TRYWAIT P0, [R2+URZ+0x150], R5 ;  /* 0x00015005020075a7 */ /* 0x000ea400080011ff */
[----:B--2---:R-:W-:Y:S05]  /*1890*/  @!P0 BRA `(.L_x_25) ;  /* 0x00000068007c8947 */ /* 0x004fea0003800000 */
.L_x_142:
[----:B------:R-:W-:Y:S01]  /*18a0*/  VIADD R12, R12, 0x1 ;  /* 0x000000010c0c7836 */ /* 0x000fe20000000000 */
[----:B------:R2:W-:Y:S04]  /*18b0*/  SYNCS.ARRIVE.TRANS64.A1T0 RZ, [R2+URZ+0x140], RZ ;  /* 0x000140ff02ff79a7 */ /* 0x0005e800081000ff */
[----:B------:R-:W-:-:S04]  /*18c0*/  ISETP.NE.AND P0, PT, R12, 0x2, PT ;  /* 0x000000020c00780c */ /* 0x000fc80003f05270 */
[----:B------:R-:W-:Y:S02]  /*18d0*/  SEL R12, R12, RZ, P0 ;  /* 0x000000ff0c0c7207 */ /* 0x000fe40000000000 */
[----:B--2---:R-:W-:-:S04]  /*18e0*/  SEL R2, RZ, 0x1, P0 ;  /* 0x00000001ff027807 */ /* 0x004fc80000000000 */
[----:B------:R-:W-:-:S07]  /*18f0*/  LOP3.LUT R11, R11, R2, RZ, 0x3c, !PT ;  /* 0x000000020b0b7212 */ /* 0x000fce00078e3cff */
.L_x_24:
[----:B------:R-:W-:Y:S01]  /*1900*/  UMOV UR4, 0x400 ;  /* 0x0000040000047882 */ /* 0x000fe20000000000 */
[----:B------:R-:W-:Y:S01]  /*1910*/  SHF.L.U32 R2, R15, 0x1f, RZ ;  /* 0x0000001f0f027819 */ /* 0x000fe200000006ff */
[----:B-1----:R-:W-:Y:S01]  /*1920*/  ULEA UR4, UR46, UR4, 0x18 ;  /* 0x000000042e047291 */ /* 0x002fe2000f8ec0ff */
[----:B------:R-:W-:Y:S01]  /*1930*/  R2UR UR35, R16 ;  /* 0x00000000102372ca */ /* 0x000fe200000e0000 */
[----:B------:R-:W-:Y:S01]  /*1940*/  UISETP.GE.U32.AND UP0, UPT, UR15, 0x7f, UPT ;  /* 0x0000007f0f00788c */ /* 0x000fe2000bf06070 */
[----:B------:R-:W-:Y:S01]  /*1950*/  R2UR UR11, R17 ;  /* 0x00000000110b72ca */ /* 0x000fe200000e0000 */
[----:B------:R-:W-:Y:S01]  /*1960*/  ULEA UR8, UR13, UR4, 0x3 ;  /* 0x000000040d087291 */ /* 0x000fe2000f8e18ff */
[----:B------:R-:W-:-:S08]  /*1970*/  UMOV UR23, URZ ;  /* 0x000000ff00177c82 */ /* 0x000fd00008000000 */
[----:B------:R1:W2:Y:S01]  /*1980*/  SYNCS.PHASECHK.TRANS64.TRYWAIT P0, [UR8+0x50], R2 ;  /* 0x00005002ff0075a7 */ /* 0x0002a20008001108 */
[----:B------:R-:W-:-:S13]  /*1990*/  R2UR UR8, R4 ;  /* 0x00000000040872ca */ /* 0x000fda00000e0000 */
[----:B------:R-:W-:Y:S01]  /*19a0*/  ULEA UR11, UR8, UR11, 0x6 ;  /* 0x0000000b080b7291 */ /* 0x000fe2000f8e30ff */
[----:B-1----:R-:W-:-:S05]  /*19b0*/  LEA.HI R2, R3, R3, RZ, 0x1 ;  /* 0x0000000303027211 */ /* 0x002fca00078f08ff */
[----:B------:R-:W-:-:S05]  /*19c0*/  IMAD.SHL.U32 R2, R2, 0x80, RZ ;  /* 0x0000008002027824 */ /* 0x000fca00078e00ff */
[----:B------:R-:W-:-:S04]  /*19d0*/  LOP3.LUT R2, R2, 0xffffff00, RZ, 0xc0, !PT ;  /* 0xffffff0002027812 */ /* 0x000fc800078ec0ff */
[----:B------:R-:W-:-:S13]  /*19e0*/  R2UR UR9, R2 ;  /* 0x00000000020972ca */ /* 0x000fda00000e0000 */
[----:B------:R-:W-:Y:S01]  /*19f0*/  ULOP3.LUT UR35, UR9, 0x80, UR35, 0xf8, !UPT ;  /* 0x0000008009237892 */ /* 0x000fe2000f8ef823 */
[----:B------:R-:W-:Y:S11]  /*1a00*/  BRA.U !UP0, `(.L_x_26) ;  /* 0x0000000108c07547 */ /* 0x000ff6000b800000 */
[----:B------:R-:W-:Y:S01]  /*1a10*/  UMOV UR16, UR6 ;  /* 0x0000000600107c82 */ /* 0x000fe20008000000 */
[----:B------:R-:W-:Y:S01]  /*1a20*/  UMOV UR17, UR13 ;  /* 0x0000000d00117c82 */ /* 0x000fe20008000000 */
[----:B------:R-:W-:-:S05]  /*1a30*/  UMOV UR34, URZ ;  /* 0x000000ff00227c82 */ /* 0x000fca0008000000 */
.L_x_32:
[----:B------:R-:W-:Y:S01]  /*1a40*/  ULEA UR33, UR17, UR4, 0x3 ;  /* 0x0000000411217291 */ /* 0x000fe2000f8e18ff */
[----:B------:R-:W-:Y:S01]  /*1a50*/  @P5 MOV R3, 0xa000 ;  /* 0x0000a00000035802 */ /* 0x000fe20000000f00 */
[----:B-12-4-:R-:W-:Y:S10]  /*1a60*/  @P0 BRA `(.L_x_27) ;  /* 0x00000000000c0947 */ /* 0x016ff40003800000 */
[----:B------:R-:W-:-:S04]  /*1a70*/  SHF.L.U32 R4, R15, 0x1f, RZ ;  /* 0x0000001f0f047819 */ /* 0x000fc800000006ff */
[----:B------:R-:W1:Y:S02]  /*1a80*/  SYNCS.PHASECHK.TRANS64.TRYWAIT P0, [UR33+0x50], R4 ;  /* 0x00005004ff0075a7 */ /* 0x000e640008001121 */
[----:B-1----:R-:W-:Y:S05]  /*1a90*/  @!P0 BRA `(.L_x_28) ;  /* 0x0000006800108947 */ /* 0x002fea0003800000 */
.L_x_27:
[----:B------:R2:W-:Y:S01]  /*1aa0*/  @P5 SYNCS.ARRIVE.TRANS64 RZ, [UR33], R3 ;  /* 0x00000003ffff59a7 */ /* 0x0005e20008000021 */
[----:B------:R-:W-:Y:S02]  /*1ab0*/  ULOP3.LUT UR8, UR7, 0x2, URZ, 0xfc, !UPT ;  /* 0x0000000207087892 */ /* 0x000fe4000f8efcff */
[----:B------:R-:W-:Y:S02]  /*1ac0*/  UIADD3 UR16, UPT, UPT, UR16, 0x1, URZ ;  /* 0x0000000110107890 */ /* 0x000fe4000fffe0ff */
[----:B------:R-:W-:Y:S02]  /*1ad0*/  UISETP.NE.AND UP0, UPT, UR8, 0x2, UPT ;  /* 0x000000020800788c */ /* 0x000fe4000bf05270 */
[----:B------:R-:W-:-:S07]  /*1ae0*/  UISETP.NE.AND UP2, UPT, UR16, 0x1, UPT ;  /* 0x000000011000788c */ /* 0x000fce000bf45270 */
[----:B------:R-:W-:Y:S05]  /*1af0*/  BRA.U UP0, `(.L_x_29) ;  /* 0x0000000100047547 */ /* 0x000fea000b800000 */
[----:B------:R-:W-:Y:S05]  /*1b00*/  BPT.TRAP 0x1 ;  /* 0x000000040000795c */ /* 0x000fea0000300000 */
.L_x_29:
[----:B------:R-:W-:Y:S04]  /*1b10*/  BSSY.RECONVERGENT B0, `(.L_x_30) ;  /* 0x0000003000007945 */ /* 0x000fe80003800200 */
[----:B------:R-:W-:Y:S05]  /*1b20*/  @!P4 BRA `(.L_x_31) ;  /* 0x000000000004c947 */ /* 0x000fea0003800000 */
[----:B------:R-:W-:Y:S05]  /*1b30*/  BPT.TRAP 0x1 ;  /* 0x000000040000795c */ /* 0x000fea0000300000 */
.L_x_31:
[----:B------:R-:W-:Y:S05]  /*1b40*/  BSYNC.RECONVERGENT B0 ;  /* 0x0000000000007941 */ /* 0x000fea0003800200 */
.L_x_30:
[----:B------:R-:W-:Y:S02]  /*1b50*/  UIADD3 UR13, UPT, UPT, UR17, 0x1, URZ ;  /* 0x00000001110d7890 */ /* 0x000fe4000fffe0ff */
[----:B------:R-:W-:Y:S02]  /*1b60*/  ULEA UR32, UR17, UR4, 0xe ;  /* 0x0000000411207291 */ /* 0x000fe4000f8e70ff */
[----:B------:R-:W-:Y:S02]  /*1b70*/  UISETP.NE.AND UP0, UPT, UR13, 0xa, UPT ;  /* 0x0000000a0d00788c */ /* 0x000fe4000bf05270 */
[----:B------:R-:W-:Y:S02]  /*1b80*/  UIADD3 UR28, UP1, UPT, UR24, 0x80, URZ ;  /* 0x00000080181c7890 */ /* 0x000fe4000ff3e0ff */
[----:B------:R-:W-:Y:S02]  /*1b90*/  USEL UR9, URZ, 0x1, UP0 ;  /* 0x00000001ff097887 */ /* 0x000fe40008000000 */
[----:B------:R-:W-:-:S02]  /*1ba0*/  USEL UR13, UR13, URZ, UP0 ;  /* 0x000000ff0d0d7287 */ /* 0x000fc40008000000 */
[----:B------:R-:W-:Y:S02]  /*1bb0*/  UIADD3 UR26, UP0, UPT, UR24, 0x180, URZ ;  /* 0x00000180181a7890 */ /* 0x000fe4000ff1e0ff */
[----:B------:R-:W-:Y:S01]  /*1bc0*/  ULEA UR8, UR13, UR4, 0x3 ;  /* 0x000000040d087291 */ /* 0x000fe2000f8e18ff */
[----:B------:R-:W-:Y:S01]  /*1bd0*/  LOP3.LUT R15, R15, UR9, RZ, 0x3c, !PT ;  /* 0x000000090f0f7c12 */ /* 0x000fe2000f8e3cff */
[----:B------:R-:W-:Y:S02]  /*1be0*/  ULOP3.LUT UR33, UR33, 0xfefffff8, URZ, 0xc0, !UPT ;  /* 0xfefffff821217892 */ /* 0x000fe4000f8ec0ff */
[----:B------:R-:W-:Y:S01]  /*1bf0*/  UIADD3.X UR29, UPT, UPT, URZ, UR25, URZ, UP1, !UPT ;  /* 0x00000019ff1d7290 */ /* 0x000fe20008ffe4ff */
[----:B-1----:R-:W-:Y:S01]  /*1c00*/  SHF.L.U32 R2, R15, 0x1f, RZ ;  /* 0x0000001f0f027819 */ /* 0x002fe200000006ff */
[----:B------:R-:W-:Y:S02]  /*1c10*/  UIADD3 UR32, UPT, UPT, UR32, 0x6400, URZ ;  /* 0x0000640020207890 */ /* 0x000fe4000fffe0ff */
[----:B------:R-:W-:Y:S01]  /*1c20*/  UIADD3.X UR27, UPT, UPT, URZ, UR25, URZ, UP0, !UPT ;  /* 0x00000019ff1b7290 */ /* 0x000fe200087fe4ff */
[----:B------:R1:W4:Y:S01]  /*1c30*/  SYNCS.PHASECHK.TRANS64.TRYWAIT P0, [UR8+0x50], R2 ;  /* 0x00005002ff0075a7 */ /* 0x0003220008001108 */
[----:B------:R-:W-:Y:S01]  /*1c40*/  ULEA UR8, UR17, UR4, 0xc ;  /* 0x0000000411087291 */ /* 0x000fe2000f8e60ff */
[----:B------:R-:W-:Y:S01]  /*1c50*/  UMOV UR18, 0x0 ;  /* 0x0000000000127882 */ /* 0x000fe20000000000 */
[----:B------:R-:W-:-:S02]  /*1c60*/  UMOV UR19, 0x10000000 ;  /* 0x1000000000137882 */ /* 0x000fc40000000000 */
[----:B------:R-:W-:Y:S01]  /*1c70*/  UIADD3 UR8, UPT, UPT, UR8, 0x2e400, URZ ;  /* 0x0002e40008087890 */ /* 0x000fe2000fffe0ff */
[----:B------:R2:W-:Y:S01]  /*1c80*/  UTMALDG.3D.2CTA [UR32], [UR28], desc[UR18] ;  /* 0x000012201c0075b4 */ /* 0x0005e20008211000 */
[----:B------:R-:W-:Y:S01]  /*1c90*/  UMOV UR10, UR34 ;  /* 0x00000022000a7c82 */ /* 0x000fe20008000000 */
[----:B------:R-:W-:Y:S01]  /*1ca0*/  UMOV UR12, UR36 ;  /* 0x00000024000c7c82 */ /* 0x000fe20008000000 */
[----:B------:R-:W-:Y:S01]  /*1cb0*/  UMOV UR9, UR33 ;  /* 0x0000002100097c82 */ /* 0x000fe20008000000 */
[----:B------:R-:W-:Y:S01]  /*1cc0*/  UMOV UR23, UR5 ;  /* 0x0000000500177c82 */ /* 0x000fe20008000000 */
[----:B------:R-:W-:-:S03]  /*1cd0*/  UMOV UR17, UR13 ;  /* 0x0000000d00117c82 */ /* 0x000fc60008000000 */
[----:B------:R1:W-:Y:S01]  /*1ce0*/  UTMALDG.3D.2CTA [UR8], [UR26], desc[UR18] ;  /* 0x000012081a0075b4 */ /* 0x0003e20008211000 */
[----:B--2---:R-:W-:Y:S01]  /*1cf0*/  UIADD3 UR34, UPT, UPT, UR34, 0x40, URZ ;  /* 0x0000004022227890 */ /* 0x004fe2000fffe0ff */
[----:B------:R-:W-:Y:S11]  /*1d00*/  BRA.U UP2, `(.L_x_32) ;  /* 0xfffffffd024c7547 */ /* 0x000ff6000b83ffff */
.L_x_26:
[----:B--2-4-:R-:W-:Y:S01]  /*1d10*/  PLOP3.LUT P0, PT, PT, PT, UP5, 0x80, 0x8 ;  /* 0x000000000008781c */ /* 0x014fe20003f0f058 */
[----:B-1----:R-:W-:Y:S01]  /*1d20*/  ULEA UR8, UR13, UR4, 0x3 ;  /* 0x000000040d087291 */ /* 0x002fe2000f8e18ff */
[----:B------:R-:W-:Y:S01]  /*1d30*/  SHF.L.U32 R2, R15, 0x1f, RZ ;  /* 0x0000001f0f027819 */ /* 0x000fe200000006ff */
[----:B------:R-:W-:-:S10]  /*1d40*/  UISETP.GT.AND UP0, UPT, UR22, UR21, UPT ;  /* 0x000000151600728c */ /* 0x000fd4000bf04270 */
[----:B------:R-:W-:Y:S01]  /*1d50*/  @!P0 SYNCS.ARRIVE.TRANS64.A1T0 RZ, [UR4+0xd8], RZ ;  /* 0x0000d8ffffff89a7 */ /* 0x000fe20008100004 */
[----:B------:R1:W2:Y:S01]  /*1d60*/  SYNCS.PHASECHK.TRANS64.TRYWAIT P0, [UR8+0x50], R2 ;  /* 0x00005002ff0075a7 */ /* 0x0002a20008001108 */
[----:B------:R-:W-:Y:S05]  /*1d70*/  BRA.U !UP0, `(.L_x_33) ;  /* 0x0000000108c07547 */ /* 0x000fea000b800000 */
[----:B------:R-:W-:Y:S01]  /*1d80*/  UIADD3 UR26, UPT, UPT, UR14, UR23, URZ ;  /* 0x000000170e1a7290 */ /* 0x000fe2000fffe0ff */
[----:B------:R-:W-:-:S11]  /*1d90*/  UMOV UR27, UR13 ;  /* 0x0000000d001b7c82 */ /* 0x000fd60008000000 */
.L_x_39:
[----:B------:R-:W-:Y:S01]  /*1da0*/  ULEA UR17, UR27, UR4, 0x3 ;  /* 0x000000041b117291 */ /* 0x000fe2000f8e18ff */
[----:B--2---:R-:W-:Y:S01]  /*1db0*/  @P5 MOV R3, 0xa000 ;  /* 0x0000a00000035802 */ /* 0x004fe20000000f00 */
[----:B-12---:R-:W-:Y:S10]  /*1dc0*/  @P0 BRA `(.L_x_34) ;  /* 0x00000000000c0947 */ /* 0x006ff40003800000 */
[----:B------:R-:W-:-:S04]  /*1dd0*/  SHF.L.U32 R4, R15, 0x1f, RZ ;  /* 0x0000001f0f047819 */ /* 0x000fc800000006ff */
[----:B------:R-:W2:Y:S02]  /*1de0*/  SYNCS.PHASECHK.TRANS64.TRYWAIT P0, [UR17+0x50], R4 ;  /* 0x00005004ff0075a7 */ /* 0x000ea40008001111 */
[----:B--2---:R-:W-:Y:S05]  /*1df0*/  @!P0 BRA `(.L_x_35) ;  /* 0x0000006400508947 */ /* 0x004fea0003800000 */
.L_x_34:
[----:B------:R2:W-:Y:S01]  /*1e00*/  @P5 SYNCS.ARRIVE.TRANS64 RZ, [UR17], R3 ;  /* 0x00000003ffff59a7 */ /* 0x0005e20008000011 */
[----:B------:R-:W-:-:S04]  /*1e10*/  ULOP3.LUT UR8, UR7, 0x2, URZ, 0xfc, !UPT ;  /* 0x0000000207087892 */ /* 0x000fc8000f8efcff */
[----:B------:R-:W-:-:S09]  /*1e20*/  UISETP.NE.AND UP0, UPT, UR8, 0x2, UPT ;  /* 0x000000020800788c */ /* 0x000fd2000bf05270 */
[----:B------:R-:W-:Y:S05]  /*1e30*/  BRA.U UP0, `(.L_x_36) ;  /* 0x0000000100047547 */ /* 0x000fea000b800000 */
[----:B------:R-:W-:Y:S05]  /*1e40*/  BPT.TRAP 0x1 ;  /* 0x000000040000795c */ /* 0x000fea0000300000 */
.L_x_36:
[----:B------:R-:W-:Y:S04]  /*1e50*/  BSSY.RECONVERGENT B0, `(.L_x_37) ;  /* 0x0000003000007945 */ /* 0x000fe80003800200 */
[----:B------:R-:W-:Y:S05]  /*1e60*/  @!P4 BRA `(.L_x_38) ;  /* 0x000000000004c947 */ /* 0x000fea0003800000 */
[----:B------:R-:W-:Y:S05]  /*1e70*/  BPT.TRAP 0x1 ;  /* 0x000000040000795c */ /* 0x000fea0000300000 */
.L_x_38:
[----:B------:R-:W-:Y:S05]  /*1e80*/  BSYNC.RECONVERGENT B0 ;  /* 0x0000000000007941 */ /* 0x000fea0003800200 */
.L_x_37:
        /* <DEDUP_REMOVED lines=9> */
[----:B------:R-:W-:Y:S02]  /*1f20*/  USHF.L.U32 UR18, UR23, 0x6, URZ ;  /* 0x0000000617127899 */ /* 0x000fe400080006ff */
[----:B------:R-:W-:Y:S01]  /*1f30*/  ULOP3.LUT UR17, UR17, 0xfefffff8, URZ, 0xc0, !UPT ;  /* 0xfefffff811117892 */ /* 0x000fe2000f8ec0ff */
[----:B-1----:R-:W-:Y:S01]  /*1f40*/  SHF.L.U32 R2, R15, 0x1f, RZ ;  /* 0x0000001f0f027819 */ /* 0x002fe200000006ff */
[----:B------:R-:W-:Y:S02]  /*1f50*/  UIADD3 UR16, UPT, UPT, UR16, 0x6400, URZ ;  /* 0x0000640010107890 */ /* 0x000fe4000fffe0ff */
[----:B------:R-:W-:Y:S01]  /*1f60*/  UIADD3.X UR33, UPT, UPT, URZ, UR25, URZ, UP1, !UPT ;  /* 0x00000019ff217290 */ /* 0x000fe20008ffe4ff */
[----:B------:R4:W1:Y:S01]  /*1f70*/  SYNCS.PHASECHK.TRANS64.TRYWAIT P0, [UR8+0x50], R2 ;  /* 0x00005002ff0075a7 */ /* 0x0008620008001108 */
[----:B------:R-:W-:-:S02]  /*1f80*/  ULEA UR8, UR27, UR4, 0xc ;  /* 0x000000041b087291 */ /* 0x000fc4000f8e60ff */
[----:B------:R-:W-:Y:S02]  /*1f90*/  UIADD3.X UR31, UPT, UPT, URZ, UR25, URZ, UP0, !UPT ;  /* 0x00000019ff1f7290 */ /* 0x000fe400087fe4ff */
[----:B------:R-:W-:Y:S01]  /*1fa0*/  UIADD3 UR8, UPT, UPT, UR8, 0x2e400, URZ ;  /* 0x0002e40008087890 */ /* 0x000fe2000fffe0ff */
[----:B------:R-:W-:Y:S01]  /*1fb0*/  UMOV UR28, 0x0 ;  /* 0x00000000001c7882 */ /* 0x000fe20000000000 */
[----:B------:R-:W-:Y:S01]  /*1fc0*/  UMOV UR29, 0x10000000 ;  /* 0x10000000001d7882 */ /* 0x000fe20000000000 */
[----:B------:R-:W-:Y:S01]  /*1fd0*/  UMOV UR19, UR35 ;  /* 0x0000002300137c82 */ /* 0x000fe20008000000 */
[----:B------:R-:W-:Y:S01]  /*1fe0*/  UMOV UR20, UR36 ;  /* 0x0000002400147c82 */ /* 0x000fe20008000000 */
[----:B------:R-:W-:Y:S01]  /*1ff0*/  UMOV UR12, UR36 ;  /* 0x00000024000c7c82 */ /* 0x000fe20008000000 */
[----:B------:R-:W-:Y:S01]  /*2000*/  UMOV UR9, UR17 ;  /* 0x0000001100097c82 */ /* 0x000fe20008000000 */
[----:B------:R-:W-:Y:S01]  /*2010*/  UMOV UR10, UR18 ;  /* 0x00000012000a7c82 */ /* 0x000fe20008000000 */
[----:B------:R4:W-:Y:S01]  /*2020*/  UTMALDG.3D.2CTA [UR16], [UR32], desc[UR28] ;  /* 0x00001c10200075b4 */ /* 0x0009e20008211000 */
[----:B------:R-:W-:Y:S01]  /*2030*/  UIADD3 UR23, UPT, UPT, UR23, 0x1, URZ ;  /* 0x0000000117177890 */ /* 0x000fe2000fffe0ff */
[----:B------:R-:W-:-:S03]  /*2040*/  UMOV UR27, UR13 ;  /* 0x0000000d001b7c82 */ /* 0x000fc60008000000 */
[----:B------:R-:W-:Y:S01]  /*2050*/  UISETP.NE.AND UP0, UPT, UR23, UR26, UPT ;  /* 0x0000001a1700728c */ /* 0x000fe2000bf05270 */
[----:B------:R4:W-:Y:S08]  /*2060*/  UTMALDG.3D.2CTA [UR8], [UR30], desc[UR28] ;  /* 0x00001c081e0075b4 */ /* 0x0009f00008211000 */
[----:B----4-:R-:W-:Y:S05]  /*2070*/  BRA.U UP0, `(.L_x_39) ;  /* 0xfffffffd00487547 */ /* 0x010fea000b83ffff */
.L_x_33:
[C---:B-1----:R-:W-:Y:S01]  /*2080*/  LEA R2, R14.reuse, UR4, 0x3 ;  /* 0x000000040e027c11 */ /* 0x042fe2000f8e18ff */
[----:B------:R-:W-:Y:S01]  /*2090*/  NOP ;  /* 0x0000000000007918 */ /* 0x000fe20000000000 */
[----:B--2---:R-:W-:Y:S02]  /*20a0*/  SHF.L.U32 R3, R13, 0x1f, RZ ;  /* 0x0000001f0d037819 */ /* 0x004fe400000006ff */
[----:B------:R-:W-:Y:S02]  /*20b0*/  LEA R4, R14, UR4, 0x4 ;  /* 0x000000040e047c11 */ /* 0x000fe4000f8e20ff */
[----:B------:R-:W1:Y:S02]  /*20c0*/  SYNCS.PHASECHK.TRANS64.TRYWAIT P0, [R2+URZ+0xe0], R3 ;  /* 0x0000e003020075a7 */ /* 0x000e6400080011ff */
[----:B-1----:R-:W-:Y:S05]  /*20d0*/  @!P0 BRA `(.L_x_40) ;  /* 0x0000006000b08947 */ /* 0x002fea0003800000 */
.L_x_145:
[----:B------:R-:W2:Y:S01]  /*20e0*/  LDS.128 R4, [R4+0x170] ;  /* 0x0001700004047984 */ /* 0x000ea20000000c00 */
[----:B------:R-:W-:Y:S01]  /*20f0*/  ISETP.GE.AND P0, PT, R40, 0x1, PT ;  /* 0x000000012800780c */ /* 0x000fe20003f06270 */
[----:B-1----:R-:W-:Y:S01]  /*2100*/  VIADD R2, R2, 0xf0 ;  /* 0x000000f002027836 */ /* 0x002fe20000000000 */
[----:B------:R-:W-:Y:S01]  /*2110*/  @!PT LDS RZ, [RZ] ;  /* 0x00000000fffff984 */ /* 0x000fe20000000800 */
[----:B------:R-:W-:Y:S01]  /*2120*/  @!PT LDS RZ, [RZ] ;  /* 0x00000000fffff984 */ /* 0x000fe20000000800 */
[----:B------:R-:W-:Y:S01]  /*2130*/  @!PT LDS RZ, [RZ] ;  /* 0x00000000fffff984 */ /* 0x000fe20000000800 */
[----:B------:R-:W-:Y:S01]  /*2140*/  @!PT LDS RZ, [RZ] ;  /* 0x00000000fffff984 */ /* 0x000fe20000000800 */
[----:B------:R1:W-:Y:S06]  /*2150*/  MEMBAR.ALL.CTA ;  /* 0x0000000000007992 */ /* 0x0003ec0000008000 */
[----:B-1----:R-:W1:Y:S01]  /*2160*/  FENCE.VIEW.ASYNC.S ;  /* 0x00000000000073c6 */ /* 0x002e620000000000 */
[----:B------:R-:W-:-:S04]  /*2170*/  PRMT R2, RZ, 0x654, R2 ;  /* 0x00000654ff027816 */ /* 0x000fc80000000002 */
[----:B-1----:R1:W-:Y:S01]  /*2180*/  SYNCS.ARRIVE.TRANS64.RED.A1T0 RZ, [R2+URZ], RZ ;  /* 0x000000ff02ff79a7 */ /* 0x0023e200081004ff */
[----:B--2---:R-:W-:-:S13]  /*2190*/  LOP3.LUT P2, RZ, R6, 0x1, RZ, 0xc0, !PT ;  /* 0x0000000106ff7812 */ /* 0x004fda000784c0ff */
[----:B------:R-:W-:Y:S01]  /*21a0*/  @P2 SHF.R.U32.HI R3, RZ, 0x10, R5 ;  /* 0x00000010ff032819 */ /* 0x000fe20000011605 */
[----:B------:R-:W-:Y:S01]  /*21b0*/  VOTEU.ANY UP0, P2 ;  /* 0x0000000000ff7886 */ /* 0x000fe20001000100 */
[----:B------:R-:W-:Y:S02]  /*21c0*/  @P2 MOV R10, R4 ;  /* 0x00000004000a2202 */ /* 0x000fe40000000f00 */
[----:B------:R-:W-:Y:S02]  /*21d0*/  @P2 R2UR.BROADCAST UR8, R3 ;  /* 0x00000000030822ca */ /* 0x000fe400008e0000 */
[----:B------:R-:W-:-:S11]  /*21e0*/  @P2 LOP3.LUT R9, R5, 0xffff, RZ, 0xc0, !PT ;  /* 0x0000ffff05092812 */ /* 0x000fd600078ec0ff */
[----:B------:R-:W-:Y:S01]  /*21f0*/  @UP0 UMOV UR36, UR8 ;  /* 0x0000000800240c82 */ /* 0x000fe20008000000 */
[----:B-1----:R-:W-:Y:S05]  /*2200*/  @!P0 BRA `(.L_x_41) ;  /* 0x0000000000b88947 */ /* 0x002fea0003800000 */
[----:B------:R-:W3:Y:S01]  /*2210*/  LDC.64 R4, c[0x0][0xb18] ;  /* 0x0002c600ff047b82 */ /* 0x000ee20000000a00 */
[----:B------:R-:W-:-:S07]  /*2220*/  ISETP.NE.AND P3, PT, R40, 0x1, PT ;  /* 0x000000012800780c */ /* 0x000fce0003f65270 */
[----:B------:R-:W1:Y:S08]  /*2230*/  LDC.64 R6, c[0x0][0xb10] ;  /* 0x0002c400ff067b82 */ /* 0x000e700000000a00 */
[----:B------:R-:W2:Y:S08]  /*2240*/  LDC R18, c[0x0][0xb20] ;  /* 0x0002c800ff127b82 */ /* 0x000eb00000000800 */
[----:B------:R-:W4:Y:S01]  /*2250*/  LDC R19, c[0x0][0xb0c] ;  /* 0x0002c300ff137b82 */ /* 0x000f220000000800 */
[----:B---3--:R-:W-:Y:S01]  /*2260*/  IMAD.HI.U32 R21, R0, R5, RZ ;  /* 0x0000000500157227 */ /* 0x008fe200078e00ff */
[----:B------:R-:W-:-:S03]  /*2270*/  ISETP.NE.AND P0, PT, R4, 0x1, PT ;  /* 0x000000010400780c */ /* 0x000fc60003f05270 */
[----:B------:R-:W-:-:S03]  /*2280*/  IMAD.HI.U32 R5, R9, R5, RZ ;  /* 0x0000000509057227 */ /* 0x000fc600078e00ff */
[----:B------:R-:W3:Y:S01]  /*2290*/  LDC.64 R2, c[0x0][0xb28] ;  /* 0x0002ca00ff027b82 */ /* 0x000ee20000000a00 */
[----:B-1----:R-:W-:-:S04]  /*22a0*/  IMAD.HI.U32 R22, R8, R6, RZ ;  /* 0x0000000608167227 */ /* 0x002fc800078e00ff */
[----:B------:R-:W-:Y:S01]  /*22b0*/  IMAD.HI.U32 R23, R10, R6, RZ ;  /* 0x000000060a177227 */ /* 0x000fe200078e00ff */
[----:B------:R-:W-:Y:S02]  /*22c0*/  SHF.R.U32.HI R22, RZ, R7, R22 ;  /* 0x00000007ff167219 */ /* 0x000fe40000011616 */
[-C--:B--2---:R-:W-:Y:S02]  /*22d0*/  SHF.R.U32.HI R21, RZ, R18.reuse, R21 ;  /* 0x00000012ff157219 */ /* 0x084fe40000011615 */
[----:B------:R-:W-:Y:S02]  /*22e0*/  SHF.R.U32.HI R5, RZ, R18, R5 ;  /* 0x00000012ff057219 */ /* 0x000fe40000011605 */
[----:B------:R-:W-:Y:S02]  /*22f0*/  SEL R21, R0, R21, !P0 ;  /* 0x0000001500157207 */ /* 0x000fe40004000000 */
[----:B------:R-:W-:Y:S02]  /*2300*/  SHF.R.U32.HI R23, RZ, R7, R23 ;  /* 0x00000007ff177219 */ /* 0x000fe40000011617 */
[----:B----4-:R-:W-:-:S02]  /*2310*/  ISETP.NE.AND P1, PT, R19, 0x1, PT ;  /* 0x000000011300780c */ /* 0x010fc40003f25270 */
[----:B------:R-:W-:Y:S02]  /*2320*/  SEL R5, R9, R5, !P0 ;  /* 0x0000000509057207 */ /* 0x000fe40004000000 */
[----:B------:R-:W-:Y:S02]  /*2330*/  SEL R22, R8, R22, !P1 ;  /* 0x0000001608167207 */ /* 0x000fe40004800000 */
[----:B------:R-:W-:Y:S01]  /*2340*/  SEL R23, R10, R23, !P1 ;  /* 0x000000170a177207 */ /* 0x000fe20004800000 */
[----:B---3--:R-:W-:-:S04]  /*2350*/  IMAD.HI.U32 R20, R21, R2, RZ ;  /* 0x0000000215147227 */ /* 0x008fc800078e00ff */
        /* <DEDUP_REMOVED lines=10> */
[----:B------:R-:W-:-:S04]  /*2400*/  @!P0 IMAD.HI.U32 R7, R23, R2, RZ ;  /* 0x0000000217078227 */ /* 0x000fc800078e00ff */
[----:B------:R-:W-:Y:S01]  /*2410*/  IMAD.MOV R2, RZ, RZ, -R6 ;  /* 0x000000ffff027224 */ /* 0x000fe200078e0a06 */
[----:B------:R-:W-:Y:S02]  /*2420*/  @!P0 SHF.R.U32.HI R3, RZ, R3, R7 ;  /* 0x00000003ff038219 */ /* 0x000fe40000011607 */
[----:B------:R-:W-:Y:S01]  /*2430*/  IADD3 R7, PT, PT, -R5, RZ, RZ ;  /* 0x000000ff05077210 */ /* 0x000fe20007ffe1ff */
[----:B------:R-:W-:Y:S01]  /*2440*/  IMAD R2, R40, R2, R5 ;  /* 0x0000000228027224 */ /* 0x000fe200078e0205 */
        /* <DEDUP_REMOVED lines=10> */
.L_x_41:
[----:B------:R-:W1:Y:S02]  /*24f0*/  LDCU UR8, c[0x0][0xb30] ;  /* 0x00016600ff0877ac */ /* 0x000e640008000800 */
[----:B-1----:R-:W-:-:S09]  /*2500*/  UISETP.NE.AND UP0, UPT, UR8, 0x1, UPT ;  /* 0x000000010800788c */ /* 0x002fd2000bf05270 */
[----:B------:R-:W-:Y:S05]  /*2510*/  BRA.U UP0, `(.L_x_42) ;  /* 0x0000000100407547 */ /* 0x000fea000b800000 */
[----:B------:R-:W1:Y:S08]  /*2520*/  LDC.64 R4, c[0x0][0xb10] ;  /* 0x0002c400ff047b82 */ /* 0x000e700000000a00 */
[----:B------:R-:W2:Y:S08]  /*2530*/  LDC.64 R2, c[0x0][0xb18] ;  /* 0x0002c600ff027b82 */ /* 0x000eb00000000a00 */
[----:B------:R-:W4:Y:S08]  /*2540*/  LDC R6, c[0x0][0xb20] ;  /* 0x0002c800ff067b82 */ /* 0x000f300000000800 */
[----:B------:R-:W3:Y:S01]  /*2550*/  LDC R7, c[0x0][0xb0c] ;  /* 0x0002c300ff077b82 */ /* 0x000ee20000000800 */
[----:B-1----:R-:W-:-:S05]  /*2560*/  IMAD.HI.U32 R4, R10, R4, RZ ;  /* 0x000000040a047227 */ /* 0x002fca00078e00ff */
[----:B------:R-:W-:Y:S01]  /*2570*/  SHF.R.U32.HI R4, RZ, R5, R4 ;  /* 0x00000005ff047219 */ /* 0x000fe20000011604 */
[----:B--2---:R-:W-:Y:S01]  /*2580*/  IMAD.HI.U32 R3, R9, R3, RZ ;  /* 0x0000000309037227 */ /* 0x004fe200078e00ff */
[----:B------:R-:W-:-:S04]  /*2590*/  ISETP.NE.AND P0, PT, R2, 0x1, PT ;  /* 0x000000010200780c */ /* 0x000fc80003f05270 */
[----:B----4-:R-:W-:-:S04]  /*25a0*/  SHF.R.U32.HI R3, RZ, R6, R3 ;  /* 0x00000006ff037219 */ /* 0x010fc80000011603 */
[----:B------:R-:W-:Y:S02]  /*25b0*/  SEL R3, R9, R3, !P0 ;  /* 0x0000000309037207 */ /* 0x000fe40004000000 */
[----:B---3--:R-:W-:-:S04]  /*25c0*/  ISETP.NE.AND P1, PT, R7, 0x1, PT ;  /* 0x000000010700780c */ /* 0x008fc80003f25270 */
[----:B------:R-:W-:-:S05]  /*25d0*/  SEL R4, R10, R4, !P1 ;  /* 0x000000040a047207 */ /* 0x000fca0004800000 */
[----:B------:R-:W-:Y:S02]  /*25e0*/  IMAD.IADD R5, R3, 0x1, -R4 ;  /* 0x0000000103057824 */ /* 0x000fe400078e0a04 */
[----:B------:R-:W-:Y:S02]  /*25f0*/  IMAD.IADD R3, R4, 0x1, -R3 ;  /* 0x0000000104037824 */ /* 0x000fe400078e0a03 */
[----:B------:R-:W-:Y:S02]  /*2600*/  IMAD R10, R5, R7, R10 ;  /* 0x00000007050a7224 */ /* 0x000fe400078e020a */
[----:B------:R-:W-:-:S07]  /*2610*/  IMAD R9, R3, R2, R9 ;  /* 0x0000000203097224 */ /* 0x000fce00078e0209 */
.L_x_42:
[----:B------:R-:W-:Y:S01]  /*2620*/  VIADD R14, R14, 0x1 ;  /* 0x000000010e0e7836 */ /* 0x000fe20000000000 */
[----:B------:R-:W-:Y:S01]  /*2630*/  UPLOP3.LUT UP5, UPT, UPT, UPT, UPT, 0x80, 0x8 ;  /* 0x000000000008789c */ /* 0x000fe20003faf070 */
[----:B------:R-:W-:Y:S02]  /*2640*/  IMAD.IADD R3, R10, 0x1, R97 ;  /* 0x000000010a037824 */ /* 0x000fe400078e0261 */
[----:B------:R-:W-:Y:S01]  /*2650*/  IMAD.IADD R4, R9, 0x1, R96 ;  /* 0x0000000109047824 */ /* 0x000fe200078e0260 */
[----:B------:R-:W-:-:S04]  /*2660*/  ISETP.NE.AND P0, PT, R14, 0x2, PT ;  /* 0x000000020e00780c */ /* 0x000fc80003f05270 */
[----:B------:R-:W-:Y:S02]  /*2670*/  SEL R2, RZ, 0x1, P0 ;  /* 0x00000001ff027807 */ /* 0x000fe40000000000 */
[----:B------:R-:W-:Y:S02]  /*2680*/  SEL R14, R14, RZ, P0 ;  /* 0x000000ff0e0e7207 */ /* 0x000fe40000000000 */
[----:B------:R-:W-:Y:S01]  /*2690*/  LOP3.LUT R13, R13, R2, RZ, 0x3c, !PT ;  /* 0x000000020d0d7212 */ /* 0x000fe200078e3cff */
[----:B------:R-:W-:Y:S06]  /*26a0*/  @P2 BRA `(.L_x_43) ;  /* 0xfffffff000542947 */ /* 0x000fec000383ffff */
[----:B------:R-:W-:Y:S01]  /*26b0*/  UIADD3 UR4, UPT, UPT, UR4, 0x50, URZ ;  /* 0x0000005004047890 */ /* 0x000fe2000fffe0ff */
[----:B------:R-:W-:-:S03]  /*26c0*/  SHF.L.U32 R2, R15, 0x1f, RZ ;  /* 0x0000001f0f027819 */ /* 0x000fc600000006ff */
[----:B------:R-:W-:-:S09]  /*26d0*/  ULEA UR5, UR13, UR4, 0x3 ;  /* 0x000000040d057291 */ /* 0x000fd2000f8e18ff */
[----:B------:R-:W1:Y:S02]  /*26e0*/  SYNCS.PHASECHK.TRANS64.TRYWAIT P0, [UR5], R2 ;  /* 0x00000002ff0075a7 */ /* 0x000e640008001105 */
[----:B-1----:R-:W-:Y:S05]  /*26f0*/  @!P0 BRA `(.L_x_44) ;  /* 0x0000005c003c8947 */ /* 0x002fea0003800000 */
.L_x_147:
[----:B------:R-:W-:-:S04]  /*2700*/  UIADD3 UR6, UPT, UPT, UR13, 0x1, URZ ;  /* 0x000000010d067890 */ /* 0x000fc8000fffe0ff */
[----:B------:R-:W-:-:S04]  /*2710*/  UISETP.NE.AND UP0, UPT, UR6, 0xa, UPT ;  /* 0x0000000a0600788c */ /* 0x000fc8000bf05270 */
[----:B------:R-:W-:Y:S02]  /*2720*/  USEL UR7, URZ, 0x1, UP0 ;  /* 0x00000001ff077887 */ /* 0x000fe40008000000 */
[----:B------:R-:W-:-:S04]  /*2730*/  USEL UR6, UR6, URZ, UP0 ;  /* 0x000000ff06067287 */ /* 0x000fc80008000000 */
[----:B------:R-:W-:Y:S01]  /*2740*/  ULEA UR5, UR6, UR4, 0x3 ;  /* 0x0000000406057291 */ /* 0x000fe2000f8e18ff */
[----:B-1----:R-:W-:-:S04]  /*2750*/  LOP3.LUT R2, R15, UR7, RZ, 0x3c, !PT ;  /* 0x000000070f027c12 */ /* 0x002fc8000f8e3cff */
[----:B------:R-:W-:-:S04]  /*2760*/  SHF.L.U32 R3, R2, 0x1f, RZ ;  /* 0x0000001f02037819 */ /* 0x000fc800000006ff */
[----:B------:R-:W1:Y:S02]  /*2770*/  SYNCS.PHASECHK.TRANS64.TRYWAIT P0, [UR5], R3 ;  /* 0x00000003ff0075a7 */ /* 0x000e640008001105 */
[----:B-1----:R-:W-:Y:S05]  /*2780*/  @!P0 BRA `(.L_x_45) ;  /* 0x0000005c00308947 */ /* 0x002fea0003800000 */
.L_x_149:
[----:B------:R-:W-:-:S04]  /*2790*/  UIADD3 UR6, UPT, UPT, UR6, 0x1, URZ ;  /* 0x0000000106067890 */ /* 0x000fc8000fffe0ff */
[----:B------:R-:W-:-:S04]  /*27a0*/  UISETP.NE.AND UP0, UPT, UR6, 0xa, UPT ;  /* 0x0000000a0600788c */ /* 0x000fc8000bf05270 */
[----:B------:R-:W-:Y:S02]  /*27b0*/  USEL UR7, URZ, 0x1, UP0 ;  /* 0x00000001ff077887 */ /* 0x000fe40008000000 */
[----:B------:R-:W-:-:S04]  /*27c0*/  USEL UR6, UR6, URZ, UP0 ;  /* 0x000000ff06067287 */ /* 0x000fc80008000000 */
[----:B------:R-:W-:Y:S01]  /*27d0*/  ULEA UR5, UR6, UR4, 0x3 ;  /* 0x0000000406057291 */ /* 0x000fe2000f8e18ff */
[----:B------:R-:W-:-:S04]  /*27e0*/  LOP3.LUT R2, R2, UR7, RZ, 0x3c, !PT ;  /* 0x0000000702027c12 */ /* 0x000fc8000f8e3cff */
[----:B-1----:R-:W-:-:S04]  /*27f0*/  SHF.L.U32 R3, R2, 0x1f, RZ ;  /* 0x0000001f02037819 */ /* 0x002fc800000006ff */
[----:B------:R-:W1:Y:S02]  /*2800*/  SYNCS.PHASECHK.TRANS64.TRYWAIT P0, [UR5], R3 ;  /* 0x00000003ff0075a7 */ /* 0x000e640008001105 */
[----:B-1----:R-:W-:Y:S05]  /*2810*/  @!P0 BRA `(.L_x_46) ;  /* 0x0000005c00248947 */ /* 0x002fea0003800000 */
.L_x_151:
        /* <DEDUP_REMOVED lines=9> */
.L_x_153:
        /* <DEDUP_REMOVED lines=9> */
.L_x_155:
        /* <DEDUP_REMOVED lines=9> */
.L_x_157:
        /* <DEDUP_REMOVED lines=9> */
.L_x_159:
        /* <DEDUP_REMOVED lines=9> */
.L_x_161:
        /* <DEDUP_REMOVED lines=9> */
.L_x_163:
[----:B------:R-:W-:-:S04]  /*2b80*/  UIADD3 UR6, UPT, UPT, UR6, 0x1, URZ ;  /* 0x0000000106067890 */ /* 0x000fc8000fffe0ff */
[----:B------:R-:W-:-:S04]  /*2b90*/  UISETP.NE.AND UP0, UPT, UR6, 0xa, UPT ;  /* 0x0000000a0600788c */ /* 0x000fc8000bf05270 */
[----:B------:R-:W-:Y:S02]  /*2ba0*/  USEL UR5, URZ, 0x1, UP0 ;  /* 0x00000001ff057887 */ /* 0x000fe40008000000 */
[----:B------:R-:W-:-:S04]  /*2bb0*/  USEL UR6, UR6, URZ, UP0 ;  /* 0x000000ff06067287 */ /* 0x000fc80008000000 */
[----:B------:R-:W-:Y:S01]  /*2bc0*/  ULEA UR6, UR6, UR4, 0x3 ;  /* 0x0000000406067291 */ /* 0x000fe2000f8e18ff */
[----:B------:R-:W-:-:S04]  /*2bd0*/  LOP3.LUT R2, R2, UR5, RZ, 0x3c, !PT ;  /* 0x0000000502027c12 */ /* 0x000fc8000f8e3cff */
[----:B------:R-:W-:Y:S01]  /*2be0*/  SHF.L.U32 R2, R2, 0x1f, RZ ;  /* 0x0000001f02027819 */ /* 0x000fe200000006ff */
[----:B-1-3--:R-:W-:-:S07]  /*2bf0*/  IMAD.U32 R0, RZ, RZ, UR6 ;  /* 0x00000006ff007e24 */ /* 0x00afce000f8e00ff */
.L_x_53:
[----:B-1----:R1:W2:Y:S02]  /*2c00*/  SYNCS.PHASECHK.TRANS64.TRYWAIT P0, [R0+URZ], R2 ;  /* 0x00000002000075a7 */ /* 0x0022a400080011ff */
[----:B--2---:R-:W-:Y:S05]  /*2c10*/  @!P0 NANOSLEEP.SYNCS 0x989680 ;  /* 0x009896800000895d */ /* 0x004fea0003900000 */
[----:B------:R-:W2:Y:S02]  /*2c20*/  @!P0 SYNCS.PHASECHK.TRANS64 P0, [R0+URZ], R2 ;  /* 0x00000002000085a7 */ /* 0x000ea400080010ff */
[----:B--2---:R-:W-:Y:S05]  /*2c30*/  @P0 EXIT ;  /* 0x000000000000094d */ /* 0x004fea0003800000 */
[----:B------:R-:W-:Y:S05]  /*2c40*/  BRA `(.L_x_53) ;  /* 0xfffffffc00ec7947 */ /* 0x000fea000383ffff */
.L_x_23:
[----:B------:R-:W-:-:S04]  /*2c50*/  UISETP.NE.AND UP0, UPT, UR46, URZ, UPT ;  /* 0x000000ff2e00728c */ /* 0x000fc8000bf05270 */
[----:B------:R-:W-:-:S09]  /*2c60*/  UISETP.NE.OR UP0, UPT, UR10, 0x1, UP0 ;  /* 0x000000010a00788c */ /* 0x000fd20008705670 */
[----:B------:R-:W-:Y:S05]  /*2c70*/  BRA.U UP0, `(.L_x_54) ;  /* 0x0000000500487547 */ /* 0x000fea000b800000 */
[----:B------:R-:W-:Y:S01]  /*2c80*/  ISETP.GE.U32.AND P2, PT, R2, 0x2, PT ;  /* 0x000000020200780c */ /* 0x000fe20003f46070 */
[----:B------:R-:W-:Y:S01]  /*2c90*/  IMAD.MOV.U32 R12, RZ, RZ, 0x1 ;  /* 0x00000001ff0c7424 */ /* 0x000fe200078e00ff */
[----:B------:R-:W-:Y:S02]  /*2ca0*/  CS2R R10, SRZ ;  /* 0x00000000000a7805 */ /* 0x000fe4000001ff00 */
[----:B------:R-:W-:Y:S01]  /*2cb0*/  CS2R R8, SRZ ;  /* 0x0000000000087805 */ /* 0x000fe2000001ff00 */
[----:B------:R-:W-:Y:S01]  /*2cc0*/  UMOV UR4, 0x400 ;  /* 0x0000040000047882 */ /* 0x000fe20000000000 */
[----:B------:R-:W-:Y:S01]  /*2cd0*/  UMOV UR6, URZ ;  /* 0x000000ff00067c82 */ /* 0x000fe20008000000 */
[----:B------:R-:W-:-:S12]  /*2ce0*/  ULEA UR46, UR46, UR4, 0x18 ;  /* 0x000000042e2e7291 */ /* 0x000fd8000f8ec0ff */
.L_x_58:
[----:B------:R-:W-:Y:S02]  /*2cf0*/  LEA R0, R8, UR46, 0x3 ;  /* 0x0000002e08007c11 */ /* 0x000fe4000f8e18ff */
[----:B------:R-:W-:-:S03]  /*2d00*/  SHF.L.U32 R4, R9, 0x1f, RZ ;  /* 0x0000001f09047819 */ /* 0x000fc600000006ff */
[----:B------:R-:W-:Y:S01]  /*2d10*/  VIADD R5, R0, 0x150 ;  /* 0x0000015000057836 */ /* 0x000fe20000000000 */
[----:B------:R-:W1:Y:S02]  /*2d20*/  SYNCS.PHASECHK.TRANS64.TRYWAIT P0, [R0+URZ+0x140], R4 ;  /* 0x00014004000075a7 */ /* 0x000e6400080011ff */
[----:B-1----:R-:W-:Y:S05]  /*2d30*/  @!P0 BRA `(.L_x_55) ;  /* 0x0000005800848947 */ /* 0x002fea0003800000 */
.L_x_164:
[----:B------:R-:W-:Y:S01]  /*2d40*/  ULEA UR5, UR6, UR46, 0x3 ;  /* 0x0000002e06057291 */ /* 0x000fe2000f8e18ff */
[----:B-1----:R-:W-:Y:S01]  /*2d50*/  PRMT R0, RZ, 0x654, R5 ;  /* 0x00000654ff007816 */ /* 0x002fe20000000005 */
[----:B------:R-:W-:Y:S01]  /*2d60*/  @!P2 IMAD.MOV.U32 R4, RZ, RZ, 0x10 ;  /* 0x00000010ff04a424 */ /* 0x000fe200078e00ff */
[----:B------:R-:W-:Y:S01]  /*2d70*/  SHF.L.U32 R5, R12, 0x1f, RZ ;  /* 0x0000001f0c057819 */ /* 0x000fe200000006ff */
[----:B------:R-:W-:Y:S01]  /*2d80*/  UIADD3 UR4, UPT, UPT, UR5, 0xe0, URZ ;  /* 0x000000e005047890 */ /* 0x000fe2000fffe0ff */
[----:B------:R1:W-:Y:S05]  /*2d90*/  SYNCS.ARRIVE.TRANS64.RED.A1T0 RZ, [R0+URZ], RZ ;  /* 0x000000ff00ff79a7 */ /* 0x0003ea00081004ff */
[----:B------:R-:W-:Y:S01]  /*2da0*/  IMAD.U32 R6, RZ, RZ, UR4 ;  /* 0x00000004ff067e24 */ /* 0x000fe2000f8e00ff */
[----:B------:R-:W2:Y:S04]  /*2db0*/  SYNCS.PHASECHK.TRANS64.TRYWAIT P0, [UR5+0xf0], R5 ;  /* 0x0000f005ff0075a7 */ /* 0x000ea80008001105 */
[----:B------:R-:W-:Y:S01]  /*2dc0*/  PRMT R6, R2, 0x654, R6 ;  /* 0x0000065402067816 */ /* 0x000fe20000000006 */
[----:B-12---:R-:W-:Y:S06]  /*2dd0*/  @!P0 BRA `(.L_x_56) ;  /* 0x0000005800708947 */ /* 0x006fec0003800000 */
.L_x_166:
[----:B------:R-:W-:Y:S01]  /*2de0*/  ULEA UR4, UR6, UR46, 0x4 ;  /* 0x0000002e06047291 */ /* 0x000fe2000f8e20ff */
[----:B------:R-:W-:Y:S01]  /*2df0*/  SEL R3, R6, R3, !P2 ;  /* 0x0000000306037207 */ /* 0x000fe20005000000 */
[----:B------:R-:W-:Y:S01]  /*2e00*/  UIADD3 UR5, UPT, UPT, UR5, 0xe0, URZ ;  /* 0x000000e005057890 */ /* 0x000fe2000fffe0ff */
[----:B-1----:R-:W-:Y:S01]  /*2e10*/  LEA R0, R11, UR46, 0x3 ;  /* 0x0000002e0b007c11 */ /* 0x002fe2000f8e18ff */
[----:B------:R-:W-:Y:S01]  /*2e20*/  UIADD3 UR4, UPT, UPT, UR4, 0x170, URZ ;  /* 0x0000017004047890 */ /* 0x000fe2000fffe0ff */
[----:B------:R1:W-:Y:S01]  /*2e30*/  @!P2 SYNCS.ARRIVE.TRANS64.RED RZ, [R3+URZ], R4 ;  /* 0x0000000403ffa9a7 */ /* 0x0003e200080004ff */
[----:B------:R-:W-:Y:S01]  /*2e40*/  UIADD3 UR6, UPT, UPT, UR6, 0x1, URZ ;  /* 0x0000000106067890 */ /* 0x000fe2000fffe0ff */
[----:B------:R-:W-:-:S03]  /*2e50*/  VIADD R8, R8, 0x1 ;  /* 0x0000000108087836 */ /* 0x000fc60000000000 */
[----:B------:R-:W-:Y:S02]  /*2e60*/  UISETP.NE.AND UP0, UPT, UR6, 0x2, UPT ;  /* 0x000000020600788c */ /* 0x000fe4000bf05270 */
[----:B------:R-:W-:Y:S01]  /*2e70*/  ISETP.NE.AND P0, PT, R8, 0x2, PT ;  /* 0x000000020800780c */ /* 0x000fe20003f05270 */
[----:B------:R-:W-:Y:S06]  /*2e80*/  UGETNEXTWORKID.BROADCAST [UR4], [UR5] ;  /* 0x00000000040073ca */ /* 0x000fec0008000100 */
[----:B------:R-:W-:Y:S02]  /*2e90*/  USEL UR4, URZ, 0x1, UP0 ;  /* 0x00000001ff047887 */ /* 0x000fe40008000000 */
[----:B------:R-:W-:-:S04]  /*2ea0*/  USEL UR6, UR6, URZ, UP0 ;  /* 0x000000ff06067287 */ /* 0x000fc80008000000 */
[----:B------:R-:W-:Y:S02]  /*2eb0*/  LOP3.LUT R12, R12, UR4, RZ, 0x3c, !PT ;  /* 0x000000040c0c7c12 */ /* 0x000fe4000f8e3cff */
[----:B-1----:R-:W-:-:S04]  /*2ec0*/  SHF.L.U32 R4, R10, 0x1f, RZ ;  /* 0x0000001f0a047819 */ /* 0x002fc800000006ff */
[----:B------:R-:W1:Y:S02]  /*2ed0*/  SYNCS.PHASECHK.TRANS64.TRYWAIT P1, [R0+URZ+0xe0], R4 ;  /* 0x0000e004000075a7 */ /* 0x000e6400080211ff */
[----:B-1----:R-:W-:Y:S05]  /*2ee0*/  @!P1 BRA `(.L_x_57) ;  /* 0x0000005800449947 */ /* 0x002fea0003800000 */
.L_x_167:
[C---:B-1----:R-:W-:Y:S01]  /*2ef0*/  LEA R4, R11.reuse, UR46, 0x4 ;  /* 0x0000002e0b047c11 */ /* 0x042fe2000f8e20ff */
[----:B------:R-:W-:Y:S01]  /*2f00*/  VIADD R0, R0, 0xf0 ;  /* 0x000000f000007836 */ /* 0x000fe20000000000 */
[----:B------:R-:W-:Y:S01]  /*2f10*/  SEL R8, R8, RZ, P0 ;  /* 0x000000ff08087207 */ /* 0x000fe20000000000 */
[----:B------:R-:W-:-:S03]  /*2f20*/  VIADD R11, R11, 0x1 ;  /* 0x000000010b0b7836 */ /* 0x000fc60000000000 */
[----:B------:R-:W1:Y:S01]  /*2f30*/  LDS.128 R4, [R4+0x170] ;  /* 0x0001700004047984 */ /* 0x000e620000000c00 */
[----:B------:R-:W-:Y:S02]  /*2f40*/  PRMT R0, RZ, 0x654, R0 ;  /* 0x00000654ff007816 */ /* 0x000fe40000000000 */
[C---:B------:R-:W-:Y:S01]  /*2f50*/  ISETP.NE.AND P1, PT, R11.reuse, 0x2, PT ;  /* 0x000000020b00780c */ /* 0x040fe20003f25270 */
[----:B------:R-:W-:Y:S01]  /*2f60*/  @!PT LDS RZ, [RZ] ;  /* 0x00000000fffff984 */ /* 0x000fe20000000800 */
[----:B------:R-:W-:Y:S01]  /*2f70*/  @!PT LDS RZ, [RZ] ;  /* 0x00000000fffff984 */ /* 0x000fe20000000800 */
[----:B------:R-:W-:Y:S01]  /*2f80*/  @!PT LDS RZ, [RZ] ;  /* 0x00000000fffff984 */ /* 0x000fe20000000800 */
[----:B------:R-:W-:Y:S01]  /*2f90*/  @!PT LDS RZ, [RZ] ;  /* 0x00000000fffff984 */ /* 0x000fe20000000800 */
[----:B------:R2:W-:Y:S06]  /*2fa0*/  MEMBAR.ALL.CTA ;  /* 0x0000000000007992 */ /* 0x0005ec0000008000 */
[----:B--2---:R-:W2:Y:S01]  /*2fb0*/  FENCE.VIEW.ASYNC.S ;  /* 0x00000000000073c6 */ /* 0x004ea20000000000 */
[----:B------:R-:W-:Y:S01]  /*2fc0*/  SEL R11, R11, RZ, P1 ;  /* 0x000000ff0b0b7207 */ /* 0x000fe20000800000 */
[----:B--2---:R2:W-:Y:S01]  /*2fd0*/  SYNCS.ARRIVE.TRANS64.RED.A1T0 RZ, [R0+URZ], RZ ;  /* 0x000000ff00ff79a7 */ /* 0x0045e200081004ff */
[----:B-1----:R-:W-:-:S02]  /*2fe0*/  LOP3.LUT P3, RZ, R6, 0x1, RZ, 0xc0, !PT ;  /* 0x0000000106ff7812 */ /* 0x002fc4000786c0ff */
[----:B------:R-:W-:-:S04]  /*2ff0*/  SEL R4, RZ, 0x1, P1 ;  /* 0x00000001ff047807 */ /* 0x000fc80000800000 */
[----:B------:R-:W-:Y:S02]  /*3000*/  LOP3.LUT R10, R10, R4, RZ, 0x3c, !PT ;  /* 0x000000040a0a7212 */ /* 0x000fe400078e3cff */
[----:B--2---:R-:W-:-:S04]  /*3010*/  SEL R0, RZ, 0x1, P0 ;  /* 0x00000001ff007807 */ /* 0x004fc80000000000 */
[----:B------:R-:W-:Y:S01]  /*3020*/  LOP3.LUT R9, R9, R0, RZ, 0x3c, !PT ;  /* 0x0000000009097212 */ /* 0x000fe200078e3cff */
[----:B------:R-:W-:Y:S06]  /*3030*/  @P3 BRA `(.L_x_58) ;  /* 0xfffffffc002c3947 */ /* 0x000fec000383ffff */
[----:B------:R-:W-:Y:S01]  /*3040*/  ULEA UR5, UR6, UR46, 0x3 ;  /* 0x0000002e06057291 */ /* 0x000fe2000f8e18ff */
[----:B------:R-:W-:-:S08]  /*3050*/  SHF.L.U32 R2, R12, 0x1f, RZ ;  /* 0x0000001f0c027819 */ /* 0x000fd000000006ff */
[----:B------:R-:W1:Y:S02]  /*3060*/  SYNCS.PHASECHK.TRANS64 P0, [UR5+0xf0], R2 ;  /* 0x0000f002ff0075a7 */ /* 0x000e640008001005 */
[----:B-1----:R-:W-:Y:S05]  /*3070*/  @P0 BRA `(.L_x_59) ;  /* 0x0000000000080947 */ /* 0x002fea0003800000 */
[----:B------:R-:W1:Y:S02]  /*3080*/  SYNCS.PHASECHK.TRANS64.TRYWAIT P0, [UR5+0xf0], R2 ;  /* 0x0000f002ff0075a7 */ /* 0x000e640008001105 */
[----:B-1----:R-:W-:Y:S05]  /*3090*/  @!P0 BRA `(.L_x_60) ;  /* 0x0000005400ec8947 */ /* 0x002fea0003800000 */
.L_x_59:
[----:B------:R-:W-:-:S04]  /*30a0*/  UIADD3 UR4, UPT, UPT, UR6, 0x1, URZ ;  /* 0x0000000106047890 */ /* 0x000fc8000fffe0ff */
[----:B------:R-:W-:-:S04]  /*30b0*/  UISETP.NE.AND UP0, UPT, UR4, 0x2, UPT ;  /* 0x000000020400788c */ /* 0x000fc8000bf05270 */
[----:B------:R-:W-:Y:S02]  /*30c0*/  USEL UR7, URZ, 0x1, UP0 ;  /* 0x00000001ff077887 */ /* 0x000fe40008000000 */
[----:B------:R-:W-:-:S04]  /*30d0*/  USEL UR4, UR4, URZ, UP0 ;  /* 0x000000ff04047287 */ /* 0x000fc80008000000 */
[----:B------:R-:W-:Y:S01]  /*30e0*/  ULEA UR4, UR4, UR46, 0x3 ;  /* 0x0000002e04047291 */ /* 0x000fe2000f8e18ff */
[----:B-1----:R-:W-:-:S04]  /*30f0*/  LOP3.LUT R2, R12, UR7, RZ, 0x3c, !PT ;  /* 0x000000070c027c12 */ /* 0x002fc8000f8e3cff */
[----:B------:R-:W-:-:S04]  /*3100*/  SHF.L.U32 R0, R2, 0x1f, RZ ;  /* 0x0000001f02007819 */ /* 0x000fc800000006ff */
[----:B------:R-:W1:Y:S02]  /*3110*/  SYNCS.PHASECHK.TRANS64 P0, [UR4+0xf0], R0 ;  /* 0x0000f000ff0075a7 */ /* 0x000e640008001004 */
[----:B-1----:R-:W-:Y:S05]  /*3120*/  @P0 EXIT ;  /* 0x000000000000094d */ /* 0x002fea0003800000 */
[----:B------:R-:W-:Y:S02]  /*3130*/  SHF.L.U32 R2, R2, 0x1f, RZ ;  /* 0x0000001f02027819 */ /* 0x000fe400000006ff */
[----:B------:R-:W-:-:S07]  /*3140*/  MOV R0, UR4 ;  /* 0x0000000400007c02 */ /* 0x000fce0008000f00 */
.L_x_61:
[----:B-1----:R1:W2:Y:S02]  /*3150*/  SYNCS.PHASECHK.TRANS64.TRYWAIT P0, [R0+URZ+0xf0], R2 ;  /* 0x0000f002000075a7 */ /* 0x0022a400080011ff */
[----:B--2---:R-:W-:Y:S05]  /*3160*/  @!P0 NANOSLEEP.SYNCS 0x989680 ;  /* 0x009896800000895d */ /* 0x004fea0003900000 */
[----:B------:R-:W2:Y:S02]  /*3170*/  @!P0 SYNCS.PHASECHK.TRANS64 P0, [R0+URZ+0xf0], R2 ;  /* 0x0000f002000085a7 */ /* 0x000ea400080010ff */
[----:B--2---:R-:W-:Y:S05]  /*3180*/  @P0 EXIT ;  /* 0x000000000000094d */ /* 0x004fea0003800000 */
[----:B------:R-:W-:Y:S05]  /*3190*/  BRA `(.L_x_61) ;  /* 0xfffffffc00ec7947 */ /* 0x000fea000383ffff */
.L_x_54:
[----:B------:R-:W-:Y:S05]  /*31a0*/  BRA.U UP4, `(.L_x_62) ;  /* 0x0000001104d87547 */ /* 0x000fea000b800000 */
[----:B------:R-:W-:Y:S01]  /*31b0*/  UMOV UR6, 0x40 ;  /* 0x0000004000067882 */ /* 0x000fe20000000000 */
[----:B------:R-:W-:Y:S01]  /*31c0*/  NOP ;  /* 0x0000000000007918 */ /* 0x000fe20000000000 */
[----:B------:R-:W-:Y:S01]  /*31d0*/  ULEA UR6, UR46, UR6, 0x18 ;  /* 0x000000062e067291 */ /* 0x000fe2000f8ec0ff */
[----:B------:R-:W-:Y:S02]  /*31e0*/  UMOV UR7, 0x400 ;  /* 0x0000040000077882 */ /* 0x000fe40000000000 */
[----:B------:R-:W-:-:S06]  /*31f0*/  ULEA UR46, UR46, UR7, 0x18 ;  /* 0x000000072e2e7291 */ /* 0x000fcc000f8ec0ff */
[----:B------:R-:W1:Y:S02]  /*3200*/  LDS.U8 R0, [UR6+0x1c] ;  /* 0x00001c06ff007984 */ /* 0x000e640008000000 */
[----:B-1----:R-:W-:-:S13]  /*3210*/  ISETP.NE.AND P0, PT, R0, RZ, PT ;  /* 0x000000ff0000720c */ /* 0x002fda0003f05270 */
[----:B------:R-:W-:Y:S05]  /*3220*/  @P0 BRA `(.L_x_63) ;  /* 0x0000000400080947 */ /* 0x000fea0003800000 */
[----:B------:R-:W-:Y:S02]  /*3230*/  UISETP.NE.U32.AND UP0, UPT, UR5, 0x1, UPT ;  /* 0x000000010500788c */ /* 0x000fe4000bf05070 */
[----:B------:R-:W-:-:S07]  /*3240*/  UIADD3 UR8, UPT, UPT, UR6, 0x8, URZ ;  /* 0x0000000806087890 */ /* 0x000fce000fffe0ff */
[----:B------:R-:W-:Y:S05]  /*3250*/  BRA.U !UP0, `(.L_x_64) ;  /* 0x00000001089c7547 */ /* 0x000fea000b800000 */
[----:B------:R-:W-:Y:S01]  /*3260*/  ELECT P0, URZ, PT ;  /* 0x0000000000ff782f */ /* 0x000fe20003800000 */
[----:B------:R-:W-:-:S12]  /*3270*/  BSSY B0, `(.L_x_64) ;  /* 0x0000025000007945 */ /* 0x000fd80003800000 */
[----:B------:R-:W-:Y:S05]  /*3280*/  @!P0 BRA `(.L_x_65) ;  /* 0x00000000008c8947 */ /* 0x000fea0003800000 */
[----:B------:R-:W-:-:S05]  /*3290*/  UMOV UR7, 0x10 ;  /* 0x0000001000077882 */ /* 0x000fca0000000000 */
[----:B------:R-:W-:Y:S04]  /*32a0*/  DEPBAR.LE SB1, 0x36 ;  /* 0x00009d800000791a */ /* 0x000fe80000000000 */
[----:B------:R-:W1:Y:S02]  /*32b0*/  UTCATOMSWS.2CTA.FIND_AND_SET.ALIGN UP1, UR7, UR7 ;  /* 0x00000007000775e3 */ /* 0x000e640008220800 */
[----:B-1----:R-:W-:Y:S01]  /*32c0*/  MOV R8, UR7 ;  /* 0x0000000700087c02 */ /* 0x002fe20008000f00 */
[----:B------:R-:W-:Y:S06]  /*32d0*/  BRA.U UP1, `(.L_x_66) ;  /* 0x0000000101187547 */ /* 0x000fec000b800000 */
.L_x_67:
[----:B------:R-:W-:Y:S05]  /*32e0*/  NANOSLEEP 0x64 ;  /* 0x000000640000795d */ /* 0x000fea0003800000 */
[----:B------:R-:W-:-:S05]  /*32f0*/  UMOV UR7, 0x10 ;  /* 0x0000001000077882 */ /* 0x000fca0000000000 */
[----:B------:R-:W-:Y:S04]  /*3300*/  DEPBAR.LE SB1, 0x36 ;  /* 0x00009d800000791a */ /* 0x000fe80000000000 */
[----:B------:R-:W1:Y:S02]  /*3310*/  UTCATOMSWS.2CTA.FIND_AND_SET.ALIGN UP1, UR7, UR7 ;  /* 0x00000007000775e3 */ /* 0x000e640008220800 */
[----:B-1----:R-:W-:Y:S01]  /*3320*/  MOV R8, UR7 ;  /* 0x0000000700087c02 */ /* 0x002fe20008000f00 */
[----:B------:R-:W-:Y:S05]  /*3330*/  BRA.U !UP1, `(.L_x_67) ;  /* 0xfffffffd09e87547 */ /* 0x000fea000b83ffff */
.L_x_66:
[----:B------:R-:W1:Y:S01]  /*3340*/  LDS R4, [UR6+0x10] ;  /* 0x00001006ff047984 */ /* 0x000e620008000800 */
[----:B------:R-:W-:Y:S01]  /*3350*/  IMAD.U32 R0, RZ, RZ, UR46 ;  /* 0x0000002eff007e24 */ /* 0x000fe2000f8e00ff */
[----:B------:R-:W-:-:S03]  /*3360*/  MOV R2, UR4 ;  /* 0x0000000400027c02 */ /* 0x000fc60008000f00 */
[----:B------:R-:W-:Y:S01]  /*3370*/  VIADD R0, R0, 0x190 ;  /* 0x0000019000007836 */ /* 0x000fe20000000000 */
[----:B-1----:R-:W-:-:S04]  /*3380*/  SHF.L.U32 R4, R4, 0x1f, RZ ;  /* 0x0000001f04047819 */ /* 0x002fc800000006ff */
[----:B------:R-:W1:Y:S02]  /*3390*/  SYNCS.PHASECHK.TRANS64.TRYWAIT P0, [UR6+0x8], R4 ;  /* 0x00000804ff0075a7 */ /* 0x000e640008001106 */
[----:B-1----:R-:W-:Y:S05]  /*33a0*/  @P0 BRA `(.L_x_68) ;  /* 0x0000000000080947 */ /* 0x002fea0003800000 */
[----:B------:R-:W1:Y:S02]  /*33b0*/  SYNCS.PHASECHK.TRANS64.TRYWAIT P0, [UR6+0x8], R4 ;  /* 0x00000804ff0075a7 */ /* 0x000e640008001106 */
[----:B-1----:R-:W-:Y:S05]  /*33c0*/  @!P0 BRA `(.L_x_69) ;  /* 0x0000005400388947 */ /* 0x002fea0003800000 */
.L_x_68:
[----:B------:R-:W-:Y:S01]  /*33d0*/  PRMT R2, R2, 0x654, R0 ;  /* 0x0000065402027816 */ /* 0x000fe20000000000 */
[----:B------:R-:W-:Y:S01]  /*33e0*/  HFMA2 R0, -RZ, RZ, 0, 5.9604644775390625e-08 ;  /* 0x00000001ff007431 */ /* 0x000fe200000001ff */
[----:B------:R-:W-:Y:S01]  /*33f0*/  UPRMT UR7, UR4, 0x654, UR8 ;  /* 0x0000065404077896 */ /* 0x000fe20008000008 */
[----:B------:R-:W-:Y:S02]  /*3400*/  IMAD.MOV.U32 R6, RZ, RZ, 0xffff ;  /* 0x0000ffffff067424 */ /* 0x000fe400078e00ff */
[----:B-1----:R-:W-:Y:S02]  /*3410*/  IMAD.MOV.U32 R4, RZ, RZ, 0x4 ;  /* 0x00000004ff047424 */ /* 0x002fe400078e00ff */
[----:B------:R-:W-:Y:S01]  /*3420*/  IMAD.SHL.U32 R7, R8, 0x20, RZ ;  /* 0x0000002008077824 */ /* 0x000fe200078e00ff */
[----:B------:R-:W-:Y:S02]  /*3430*/  MOV R3, UR7 ;  /* 0x0000000700037c02 */ /* 0x000fe40008000f00 */
[-C--:B------:R-:W-:Y:S01]  /*3440*/  SHF.L.U32 R6, R6, R8.reuse, RZ ;  /* 0x0000000806067219 */ /* 0x080fe200000006ff */
[----:B------:R1:W-:Y:S01]  /*3450*/  SYNCS.ARRIVE.TRANS64.RED RZ, [UR7], R4 ;  /* 0x00000004ffff79a7 */ /* 0x0003e20008000407 */
[----:B------:R-:W-:Y:S01]  /*3460*/  SHF.L.U32 R5, R0, R8, RZ ;  /* 0x0000000800057219 */ /* 0x000fe200000006ff */
[----:B------:R1:W-:Y:S04]  /*3470*/  STS [UR46+0x190], R7 ;  /* 0x00019007ff007988 */ /* 0x0003e8000800082e */
[----:B------:R1:W-:Y:S04]  /*3480*/  STAS [R2.64], R8 ;  /* 0x0000000802007dbd */ /* 0x0003e8000c0008ff */
[----:B------:R1:W-:Y:S04]  /*3490*/  ATOMS.OR RZ, [UR6+0x14], R6 ;  /* 0x00001406ffff798c */ /* 0x0003e8000b000006 */
[----:B------:R1:W-:Y:S04]  /*34a0*/  ATOMS.OR RZ, [UR6+0x18], R5 ;  /* 0x00001805ffff798c */ /* 0x0003e8000b000006 */
[----:B------:R1:W-:Y:S02]  /*34b0*/  ATOMS.XOR RZ, [UR6+0x10], R0 ;  /* 0x00001000ffff798c */ /* 0x0003e4000b800006 */
.L_x_65:
[----:B------:R-:W-:Y:S05]  /*34c0*/  BSYNC B0 ;  /* 0x0000000000007941 */ /* 0x000fea0003800000 */
.L_x_64:
[----:B------:R-:W-:Y:S05]  /*34d0*/  BRA.U UP0, `(.L_x_70) ;  /* 0x00000001006c7547 */ /* 0x000fea000b800000 */
[----:B------:R-:W-:-:S03]  /*34e0*/  UMOV UR7, 0xffffffff ;  /* 0xffffffff00077882 */ /* 0x000fc60000000000 */
[----:B------:R-:W-:Y:S05]  /*34f0*/  BRA.DIV UR7, `(.L_x_71) ;  /* 0x0000005607047947 */ /* 0x000fea000b800000 */
[----:B------:R-:W-:-:S13]  /*3500*/  ELECT P6, URZ, PT ;  /* 0x0000000000ff782f */ /* 0x000fda00038c0000 */
.L_x_171:
[----:B------:R-:W-:Y:S05]  /*3510*/  @!P6 BRA `(.L_x_70) ;  /* 0x00000000005ce947 */ /* 0x000fea0003800000 */
[----:B-1----:R-:W1:Y:S02]  /*3520*/  LDS R2, [UR6+0x10] ;  /* 0x00001006ff027984 */ /* 0x002e640008000800 */
[----:B-1----:R-:W-:-:S04]  /*3530*/  SHF.L.U32 R2, R2, 0x1f, RZ ;  /* 0x0000001f02027819 */ /* 0x002fc800000006ff */
[----:B------:R-:W1:Y:S02]  /*3540*/  SYNCS.PHASECHK.TRANS64.TRYWAIT P0, [UR6+0x8], R2 ;  /* 0x00000802ff0075a7 */ /* 0x000e640008001106 */
[----:B-1----:R-:W-:Y:S05]  /*3550*/  @P0 BRA `(.L_x_72) ;  /* 0x0000000000080947 */ /* 0x002fea0003800000 */
[----:B------:R-:W1:Y:S02]  /*3560*/  SYNCS.PHASECHK.TRANS64.TRYWAIT P0, [UR6+0x8], R2 ;  /* 0x00000802ff0075a7 */ /* 0x000e640008001106 */
[----:B-1----:R-:W-:Y:S05]  /*3570*/  @!P0 BRA `(.L_x_73) ;  /* 0x0000005400048947 */ /* 0x002fea0003800000 */
.L_x_72:
[----:B------:R-:W2:Y:S01]  /*3580*/  LDS R4, [UR46+0x190] ;  /* 0x0001902eff047984 */ /* 0x000ea20008000800 */
[----:B-1----:R-:W-:Y:S02]  /*3590*/  HFMA2 R0, -RZ, RZ, 0, 5.9604644775390625e-08 ;  /* 0x00000001ff007431 */ /* 0x002fe400000001ff */
[----:B------:R-:W-:Y:S01]  /*35a0*/  IMAD.MOV.U32 R2, RZ, RZ, 0xffff ;  /* 0x0000ffffff027424 */ /* 0x000fe200078e00ff */
[----:B------:R-:W-:Y:S01]  /*35b0*/  UPRMT UR7, UR4, 0x654, UR8 ;  /* 0x0000065404077896 */ /* 0x000fe20008000008 */
[----:B--2---:R-:W-:-:S03]  /*35c0*/  IMAD.SHL.U32 R3, R4, 0x20, RZ ;  /* 0x0000002004037824 */ /* 0x004fc600078e00ff */
[-C--:B------:R-:W-:Y:S02]  /*35d0*/  SHF.L.U32 R2, R2, R4.reuse, RZ ;  /* 0x0000000402027219 */ /* 0x080fe400000006ff */
[----:B------:R-:W-:Y:S01]  /*35e0*/  SHF.L.U32 R4, R0, R4, RZ ;  /* 0x0000000400047219 */ /* 0x000fe200000006ff */
[----:B------:R2:W-:Y:S04]  /*35f0*/  STS [UR46+0x190], R3 ;  /* 0x00019003ff007988 */ /* 0x0005e8000800082e */
[----:B------:R2:W-:Y:S04]  /*3600*/  ATOMS.OR RZ, [UR6+0x14], R2 ;  /* 0x00001402ffff798c */ /* 0x0005e8000b000006 */
[----:B------:R2:W-:Y:S01]  /*3610*/  ATOMS.OR RZ, [UR6+0x18], R4 ;  /* 0x00001804ffff798c */ /* 0x0005e2000b000006 */
[----:B------:R-:W-:Y:S03]  /*3620*/  SYNCS.ARRIVE.TRANS64.RED.A1T0 RZ, [UR7], RZ ;  /* 0x000000ffffff79a7 */ /* 0x000fe60008100407 */
[----:B------:R2:W-:Y:S01]  /*3630*/  ATOMS.XOR RZ, [UR6+0x10], R0 ;  /* 0x00001000ffff798c */ /* 0x0005e2000b800006 */
[----:B------:R-:W-:Y:S05]  /*3640*/  BRA `(.L_x_70) ;  /* 0x0000000000107947 */ /* 0x000fea0003800000 */
.L_x_63:
[----:B------:R-:W-:Y:S02]  /*3650*/  MOV R0, 0xffffffff ;  /* 0xffffffff00007802 */ /* 0x000fe40000000f00 */
[----:B------:R-:W-:-:S03]  /*3660*/  MOV R2, 0x3690 ;  /* 0x0000369000027802 */ /* 0x000fc60000000f00 */
[----:B------:R1:W-:Y:S04]  /*3670*/  STS [UR46+0x190], R0 ;  /* 0x00019000ff007988 */ /* 0x0003e8000800082e */
[----:B-1---5:R-:W-:Y:S05]  /*3680*/  CALL.REL.NOINC `($__internal_1_$__cuda_sm10x_tcgen05_guardrail_trap_phase_invalid_during_alloc) ;  /* 0x0000005800647944 */ /* 0x022fea0003c00000 */
.L_x_70:
[----:B------:R-:W-:Y:S05]  /*3690*/  WARPSYNC.ALL ;  /* 0x0000000000007948 */ /* 0x000fea0003800000 */
[----:B------:R-:W3:Y:S01]  /*36a0*/  S2UR UR7, SR_CgaCtaId ;  /* 0x00000000000779c3 */ /* 0x000ee20000008800 */
[----:B------:R-:W-:Y:S01]  /*36b0*/  UMOV UR6, 0x400 ;  /* 0x0000040000067882 */ /* 0x000fe20000000000 */
[----:B------:R-:W-:-:S06]  /*36c0*/  NOP ;  /* 0x0000000000007918 */ /* 0x000fcc0000000000 */
[----:B------:R-:W-:Y:S06]  /*36d0*/  BAR.ARV 0x6, 0xa0 ;  /* 0x0182800000007b1d */ /* 0x000fec0000002000 */
[----:B------:R-:W4:Y:S01]  /*36e0*/  LDCU UR8, c[0x0][0x38c] ;  /* 0x00007180ff0877ac */ /* 0x000f220008000800 */
[----:B------:R-:W-:Y:S01]  /*36f0*/  LOP3.LUT R13, R13, 0xffff, RZ, 0xc0, !PT ;  /* 0x0000ffff0d0d7812 */ /* 0x000fe200078ec0ff */
[----:B------:R-:W-:Y:S01]  /*3700*/  IMAD.MOV.U32 R9, RZ, RZ, 0x1 ;  /* 0x00000001ff097424 */ /* 0x000fe200078e00ff */
[----:B------:R-:W-:Y:S01]  /*3710*/  LOP3.LUT R12, R12, 0xffff, RZ, 0xc0, !PT ;  /* 0x0000ffff0c0c7812 */ /* 0x000fe200078ec0ff */
[----:B-1----:R-:W-:Y:S01]  /*3720*/  IMAD.MOV.U32 R8, RZ, RZ, RZ ;  /* 0x000000ffff087224 */ /* 0x002fe200078e00ff */
[----:B------:R-:W-:-:S02]  /*3730*/  R2UR UR12, R13 ;  /* 0x000000000d0c72ca */ /* 0x000fc400000e0000 */
[----:B--2---:R-:W-:Y:S02]  /*3740*/  CS2R R2, SRZ ;  /* 0x0000000000027805 */ /* 0x004fe4000001ff00 */
[----:B------:R-:W-:Y:S01]  /*3750*/  R2UR UR11, R12 ;  /* 0x000000000c0b72ca */ /* 0x000fe200000e0000 */
[----:B------:R-:W-:Y:S01]  /*3760*/  UMOV UR19, URZ ;  /* 0x000000ff00137c82 */ /* 0x000fe20008000000 */
[----:B------:R-:W-:Y:S01]  /*3770*/  UMOV UR18, URZ ;  /* 0x000000ff00127c82 */ /* 0x000fe20008000000 */
[----:B---3--:R-:W-:Y:S01]  /*3780*/  ULEA UR7, UR7, UR6, 0x18 ;  /* 0x0000000607077291 */ /* 0x008fe2000f8ec0ff */
[----:B------:R-:W-:Y:S01]  /*3790*/  UMOV UR17, URZ ;  /* 0x000000ff00117c82 */ /* 0x000fe20008000000 */
[----:B------:R-:W-:Y:S02]  /*37a0*/  UISETP.NE.AND UP2, UPT, UR5, URZ, UPT ;  /* 0x000000ff0500728c */ /* 0x000fe4000bf45270 */
[----:B------:R-:W-:Y:S02]  /*37b0*/  UIADD3 UR13, UPT, UPT, UR7, 0x6400, URZ ;  /* 0x00006400070d7890 */ /* 0x000fe4000fffe0ff */
[----:B------:R-:W-:-:S03]  /*37c0*/  UIADD3 UR14, UPT, UPT, UR7, 0x2e400, URZ ;  /* 0x0002e400070e7890 */ /* 0x000fc6000fffe0ff */
[----:B------:R-:W1:Y:S01]  /*37d0*/  LDS R0, [UR7+0x190] ;  /* 0x00019007ff007984 */ /* 0x000e620008000800 */
[----:B----4-:R-:W-:Y:S02]  /*37e0*/  UIADD3 UR8, UPT, UPT, UR8, 0x3f, URZ ;  /* 0x0000003f08087890 */ /* 0x010fe4000fffe0ff */
[----:B------:R-:W-:Y:S02]  /*37f0*/  USHF.R.U32.HI UR13, URZ, 0x4, UR13 ;  /* 0x00000004ff0d7899 */ /* 0x000fe4000801160d */
[----:B------:R-:W-:Y:S02]  /*3800*/  USHF.R.S32.HI UR6, URZ, 0x1f, UR8 ;  /* 0x0000001fff067899 */ /* 0x000fe40008011408 */
[----:B------:R-:W-:Y:S02]  /*3810*/  USHF.R.U32.HI UR14, URZ, 0x4, UR14 ;  /* 0x00000004ff0e7899 */ /* 0x000fe4000801160e */
[----:B------:R-:W-:Y:S02]  /*3820*/  ULEA.HI UR6, UR6, UR8, URZ, 0x6 ;  /* 0x0000000806067291 */ /* 0x000fe4000f8f30ff */
[----:B------:R-:W-:-:S02]  /*3830*/  ULOP3.LUT UR13, UR13, 0x3fff, URZ, 0xc0, !UPT ;  /* 0x00003fff0d0d7892 */ /* 0x000fc4000f8ec0ff */
[----:B------:R-:W-:Y:S02]  /*3840*/  USHF.R.S32.HI UR6, URZ, 0x6, UR6 ;  /* 0x00000006ff067899 */ /* 0x000fe40008011406 */
[----:B------:R-:W-:Y:S02]  /*3850*/  ULOP3.LUT UR14, UR14, 0x3fff, URZ, 0xc0, !UPT ;  /* 0x00003fff0e0e7892 */ /* 0x000fe4000f8ec0ff */
[----:B------:R-:W-:Y:S01]  /*3860*/  UISETP.LT.AND UP0, UPT, UR6, 0x1, UPT ;  /* 0x000000010600788c */ /* 0x000fe2000bf01270 */
[----:B------:R-:W-:Y:S01]  /*3870*/  UMOV UR28, 0x0 ;  /* 0x00000000001c7882 */ /* 0x000fe20000000000 */
[----:B------:R-:W-:Y:S01]  /*3880*/  UMOV UR29, 0x10100490 ;  /* 0x10100490001d7882 */ /* 0x000fe20000000000 */
[----:B------:R-:W-:Y:S02]  /*3890*/  ULOP3.LUT UR13, UR13, 0x10000, URZ, 0xfc, !UPT ;  /* 0x000100000d0d7892 */ /* 0x000fe4000f8efcff */
[----:B------:R-:W-:Y:S02]  /*38a0*/  ULOP3.LUT UR14, UR14, 0x10000, URZ, 0xfc, !UPT ;  /* 0x000100000e0e7892 */ /* 0x000fe4000f8efcff */
[----:B------:R-:W-:Y:S01]  /*38b0*/  USEL UR20, UR6, 0x1, !UP0 ;  /* 0x0000000106147887 */ /* 0x000fe2000c000000 */
[----:B------:R-:W-:Y:S01]  /*38c0*/  UMOV UR26, 0x0 ;  /* 0x00000000001a7882 */ /* 0x000fe20000000000 */
[----:B------:R-:W-:Y:S01]  /*38d0*/  UMOV UR27, 0x10100490 ;  /* 0x10100490001b7882 */ /* 0x000fe20000000000 */
[----:B------:R-:W-:Y:S01]  /*38e0*/  UMOV UR24, 0x0 ;  /* 0x0000000000187882 */ /* 0x000fe20000000000 */
[----:B------:R-:W-:Y:S01]  /*38f0*/  UMOV UR25, 0x10100490 ;  /* 0x1010049000197882 */ /* 0x000fe20000000000 */
[----:B------:R-:W-:Y:S01]  /*3900*/  UMOV UR22, 0x0 ;  /* 0x0000000000167882 */ /* 0x000fe20000000000 */
[----:B------:R-:W-:Y:S01]  /*3910*/  UMOV UR23, 0x10100490 ;  /* 0x1010049000177882 */ /* 0x000fe20000000000 */
[----:B-1----:R-:W-:-:S15]  /*3920*/  R2UR UR21, R0 ;  /* 0x00000000001572ca */ /* 0x002fde00000e0000 */
.L_x_81:
[C---:B------:R-:W-:Y:S02]  /*3930*/  LEA R0, R8.reuse, UR7, 0x3 ;  /* 0x0000000708007c11 */ /* 0x040fe4000f8e18ff */
[----:B------:R-:W-:Y:S02]  /*3940*/  SHF.L.U32 R4, R3, 0x1f, RZ ;  /* 0x0000001f03047819 */ /* 0x000fe400000006ff */
[----:B------:R-:W-:Y:S02]  /*3950*/  LEA R5, R8, UR7, 0x4 ;  /* 0x0000000708057c11 */ /* 0x000fe4000f8e20ff */
[----:B------:R-:W1:Y:S02]  /*3960*/  SYNCS.PHASECHK.TRANS64.TRYWAIT P0, [R0+URZ+0xe0], R4 ;  /* 0x0000e004000075a7 */ /* 0x000e6400080011ff */
[----:B-1-34-:R-:W-:Y:S05]  /*3970*/  @!P0 BRA `(.L_x_74) ;  /* 0x00000050001c8947 */ /* 0x01afea0003800000 */
.L_x_172:
[----:B-1----:R-:W1:Y:S01]  /*3980*/  LDS.128 R4, [R5+0x170] ;  /* 0x0001700005047984 */ /* 0x002e620000000c00 */
[----:B------:R-:W-:Y:S02]  /*3990*/  VIADD R0, R0, 0xf0 ;  /* 0x000000f000007836 */ /* 0x000fe40000000000 */
[----:B------:R-:W-:Y:S01]  /*39a0*/  VIADD R8, R8, 0x1 ;  /* 0x0000000108087836 */ /* 0x000fe20000000000 */
[----:B------:R-:W-:Y:S01]  /*39b0*/  @!PT LDS RZ, [RZ] ;  /* 0x00000000fffff984 */ /* 0x000fe20000000800 */
[----:B------:R-:W-:Y:S01]  /*39c0*/  @!PT LDS RZ, [RZ] ;  /* 0x00000000fffff984 */ /* 0x000fe20000000800 */
[----:B------:R-:W-:Y:S01]  /*39d0*/  @!PT LDS RZ, [RZ] ;  /* 0x00000000fffff984 */ /* 0x000fe20000000800 */
[----:B------:R-:W-:Y:S01]  /*39e0*/  @!PT LDS RZ, [RZ] ;  /* 0x00000000fffff984 */ /* 0x000fe20000000800 */
[----:B------:R2:W-:Y:S06]  /*39f0*/  MEMBAR.ALL.CTA ;  /* 0x0000000000007992 */ /* 0x0005ec0000008000 */
[----:B--2---:R-:W2:Y:S01]  /*3a00*/  FENCE.VIEW.ASYNC.S ;  /* 0x00000000000073c6 */ /* 0x004ea20000000000 */
[----:B------:R-:W-:-:S04]  /*3a10*/  PRMT R0, RZ, 0x654, R0 ;  /* 0x00000654ff007816 */ /* 0x000fc80000000000 */
[----:B--2---:R2:W-:Y:S01]  /*3a20*/  SYNCS.ARRIVE.TRANS64.RED.A1T0 RZ, [R0+URZ], RZ ;  /* 0x000000ff00ff79a7 */ /* 0x0045e200081004ff */
[----:B-1----:R-:W-:Y:S01]  /*3a30*/  LOP3.LUT P1, RZ, R6, 0x1, RZ, 0xc0, !PT ;  /* 0x0000000106ff7812 */ /* 0x002fe2000782c0ff */
[----:B--2---:R-:W-:-:S12]  /*3a40*/  BRA.U UP2, `(.L_x_75) ;  /* 0x0000000502087547 */ /* 0x004fd8000b800000 */
[----:B------:R-:W1:Y:S01]  /*3a50*/  LDCU UR8, c[0x0][0x38c] ;  /* 0x00007180ff0877ac */ /* 0x000e620008000800 */
[----:B------:R-:W-:Y:S02]  /*3a60*/  PLOP3.LUT P2, PT, PT, PT, PT, 0x80, 0x8 ;  /* 0x000000000008781c */ /* 0x000fe40003f4f070 */
[----:B------:R-:W-:Y:S01]  /*3a70*/  SHF.L.U32 R4, R9, 0x1f, RZ ;  /* 0x0000001f09047819 */ /* 0x000fe200000006ff */
[----:B------:R-:W-:Y:S02]  /*3a80*/  ULEA UR9, UR19, UR7, 0x3 ;  /* 0x0000000713097291 */ /* 0x000fe4000f8e18ff */
[----:B------:R-:W-:Y:S02]  /*3a90*/  ULEA UR10, UR19, UR21, 0x6 ;  /* 0x00000015130a7291 */ /* 0x000fe4000f8e30ff */
[----:B-1----:R-:W-:-:S06]  /*3aa0*/  UISETP.GE.AND UP0, UPT, UR8, 0x1, UPT ;  /* 0x000000010800788c */ /* 0x002fcc000bf06270 */
[----:B------:R-:W-:-:S05]  /*3ab0*/  PLOP3.LUT P0, PT, PT, PT, UP0, 0x80, 0x8 ;  /* 0x000000000008781c */ /* 0x000fca0003f0f008 */
[----:B------:R-:W-:-:S08]  /*3ac0*/  @UP0 ULEA UR8, UR18, UR7, 0x3 ;  /* 0x0000000712080291 */ /* 0x000fd0000f8e18ff */
[----:B------:R-:W-:-:S04]  /*3ad0*/  @P0 SHF.L.U32 R0, R2, 0x1f, RZ ;  /* 0x0000001f02000819 */ /* 0x000fc800000006ff */
[----:B------:R1:W2:Y:S01]  /*3ae0*/  @P0 SYNCS.PHASECHK.TRANS64.TRYWAIT P2, [UR8], R0 ;  /* 0x00000000ff0005a7 */ /* 0x0002a20008041108 */
[----:B------:R-:W3:Y:S02]  /*3af0*/  SYNCS.PHASECHK.TRANS64.TRYWAIT P0, [UR9+0x120], R4 ;  /* 0x00012004ff0075a7 */ /* 0x000ee40008001109 */
[----:B-123--:R-:W-:Y:S05]  /*3b00*/  @!P0 BRA `(.L_x_76) ;  /* 0x0000004c00cc8947 */ /* 0x00efea0003800000 */
.L_x_174:
[----:B------:R-:W-:Y:S01]  /*3b10*/  UMOV UR16, UR17 ;  /* 0x0000001100107c82 */ /* 0x000fe20008000000 */
[----:B------:R-:W-:Y:S05]  /*3b20*/  BRA.U !UP0, `(.L_x_77) ;  /* 0x0000000108c07547 */ /* 0x000fea000b800000 */
[----:B------:R-:W-:Y:S02]  /*3b30*/  UIADD3 UR16, UPT, UPT, UR20, UR17, URZ ;  /* 0x0000001114107290 */ /* 0x000fe4000fffe0ff */
[----:B------:R-:W-:Y:S01]  /*3b40*/  UPLOP3.LUT UP3, UPT, UPT, UPT, UPT, 0x40, 0x4 ;  /* 0x000000000004789c */ /* 0x000fe20003f6e870 */
[----:B------:R-:W-:Y:S01]  /*3b50*/  UMOV UR15, UR6 ;  /* 0x00000006000f7c82 */ /* 0x000fe20008000000 */
[----:B------:R-:W-:-:S09]  /*3b60*/  UMOV UR46, UR18 ;  /* 0x00000012002e7c82 */ /* 0x000fd20008000000 */
.L_x_80:
[----:B--2---:R-:W-:Y:S01]  /*3b70*/  ULEA UR8, UR46, UR7, 0x3 ;  /* 0x000000072e087291 */ /* 0x004fe2000f8e18ff */
[----:B---3--:R-:W-:Y:S11]  /*3b80*/  @P2 BRA `(.L_x_78) ;  /* 0x00000000000c2947 */ /* 0x008ff60003800000 */
[----:B-1----:R-:W-:Y:S04]  /*3b90*/  SHF.L.U32 R4, R2, 0x1f, RZ ;  /* 0x0000001f02047819 */ /* 0x002fe800000006ff */
[----:B------:R-:W1:Y:S02]  /*3ba0*/  SYNCS.PHASECHK.TRANS64.TRYWAIT P0, [UR8], R4 ;  /* 0x00000004ff0075a7 */ /* 0x000e640008001108 */
[----:B-1----:R-:W-:Y:S05]  /*3bb0*/  @!P0 BRA `(.L_x_79) ;  /* 0x0000004c00b88947 */ /* 0x002fea0003800000 */
.L_x_78:
[----:B------:R-:W-:Y:S01]  /*3bc0*/  UISETP.NE.AND UP0, UPT, UR15, 0x1, UPT ;  /* 0x000000010f00788c */ /* 0x000fe2000bf05270 */
[----:B------:R-:W-:Y:S01]  /*3bd0*/  PLOP3.LUT P2, PT, PT, PT, PT, 0x80, 0x8 ;  /* 0x000000000008781c */ /* 0x000fe20003f4f070 */
[----:B------:R-:W-:Y:S02]  /*3be0*/  UIADD3 UR18, UPT, UPT, UR46, 0x1, URZ ;  /* 0x000000012e127890 */ /* 0x000fe4000fffe0ff */
[----:B------:R-:W-:Y:S02]  /*3bf0*/  ULEA UR32, UR46, UR14, 0x8 ;  /* 0x0000000e2e207291 */ /* 0x000fe4000f8e40ff */
[----:B------:R-:W-:Y:S01]  /*3c00*/  UISETP.NE.AND UP1, UPT, UR18, 0xa, UPT ;  /* 0x0000000a1200788c */ /* 0x000fe2000bf25270 */
[----:B------:R-:W-:Y:S01]  /*3c10*/  PLOP3.LUT P0, PT, PT, PT, UP0, 0x80, 0x8 ;  /* 0x000000000008781c */ /* 0x000fe20003f0f008 */
[----:B------:R-:W-:Y:S02]  /*3c20*/  UIADD3 UR44, UPT, UPT, UR32, 0x2, URZ ;  /* 0x00000002202c7890 */ /* 0x000fe4000fffe0ff */
[----:B------:R-:W-:Y:S02]  /*3c30*/  USEL UR31, URZ, 0x1, UP1 ;  /* 0x00000001ff1f7887 */ /* 0x000fe40008800000 */
[----:B------:R-:W-:Y:S02]  /*3c40*/  USEL UR18, UR18, URZ, UP1 ;  /* 0x000000ff12127287 */ /* 0x000fe40008800000 */
[----:B------:R-:W-:Y:S02]  /*3c50*/  UIADD3 UR40, UPT, UPT, UR32, 0x4, URZ ;  /* 0x0000000420287890 */ /* 0x000fe4000fffe0ff */
[----:B------:R-:W-:Y:S01]  /*3c60*/  @UP0 ULEA UR30, UR18, UR7, 0x3 ;  /* 0x00000007121e0291 */ /* 0x000fe2000f8e18ff */
[----:B------:R-:W-:Y:S01]  /*3c70*/  LOP3.LUT R2, R2, UR31, RZ, 0x3c, !PT ;  /* 0x0000001f02027c12 */ /* 0x000fe2000f8e3cff */
[----:B------:R-:W-:Y:S02]  /*3c80*/  UIADD3 UR36, UPT, UPT, UR32, 0x6, URZ ;  /* 0x0000000620247890 */ /* 0x000fe4000fffe0ff */
[----:B------:R-:W-:Y:S01]  /*3c90*/  UIADD3 UR8, UPT, UPT, UR8, 0x50, URZ ;  /* 0x0000005008087890 */ /* 0x000fe2000fffe0ff */
[----:B-1----:R-:W-:Y:S01]  /*3ca0*/  @P0 SHF.L.U32 R0, R2, 0x1f, RZ ;  /* 0x0000001f02000819 */ /* 0x002fe200000006ff */
[----:B------:R-:W-:Y:S02]  /*3cb0*/  UIADD3 UR17, UPT, UPT, UR17, 0x1, URZ ;  /* 0x0000000111117890 */ /* 0x000fe4000fffe0ff */
[----:B------:R-:W-:Y:S01]  /*3cc0*/  UIADD3 UR15, UPT, UPT, UR15, -0x1, URZ ;  /* 0xffffffff0f0f7890 */ /* 0x000fe2000fffe0ff */
[----:B------:R2:W3:Y:S01]  /*3cd0*/  @P0 SYNCS.PHASECHK.TRANS64.TRYWAIT P2, [UR30], R0 ;  /* 0x00000000ff0005a7 */ /* 0x0004e2000804111e */
[----:B------:R-:W-:Y:S02]  /*3ce0*/  ULEA UR30, UR46, UR13, 0xa ;  /* 0x0000000d2e1e7291 */ /* 0x000fe4000f8e50ff */
[----:B------:R-:W-:Y:S02]  /*3cf0*/  UISETP.NE.AND UP0, UPT, UR17, UR16, UPT ;  /* 0x000000101100728c */ /* 0x000fe4000bf05270 */
[----:B------:R-:W-:Y:S02]  /*3d00*/  UIADD3 UR42, UPT, UPT, UR30, 0x2, URZ ;  /* 0x000000021e2a7890 */ /* 0x000fe4000fffe0ff */
[----:B------:R-:W-:Y:S02]  /*3d10*/  UIADD3 UR38, UPT, UPT, UR30, 0x4, URZ ;  /* 0x000000041e267890 */ /* 0x000fe4000fffe0ff */
[----:B------:R-:W-:Y:S01]  /*3d20*/  UIADD3 UR34, UPT, UPT, UR30, 0x6, URZ ;  /* 0x000000061e227890 */ /* 0x000fe2000fffe0ff */
[----:B------:R-:W-:Y:S01]  /*3d30*/  UMOV UR33, 0x40004040 ;  /* 0x4000404000217882 */ /* 0x000fe20000000000 */
[----:B------:R-:W-:Y:S01]  /*3d40*/  UMOV UR31, 0x40004040 ;  /* 0x40004040001f7882 */ /* 0x000fe20000000000 */
[----:B------:R-:W-:Y:S01]  /*3d50*/  UMOV UR45, 0x40004040 ;  /* 0x40004040002d7882 */ /* 0x000fe20000000000 */
[----:B------:R2:W-:Y:S01]  /*3d60*/  UTCHMMA.2CTA gdesc[UR30], gdesc[UR32], tmem[UR10], tmem[UR28], idesc[UR29], UP3 ;  /* 0x00ff1c201e0075ea */ /* 0x0005e20009a0000a */
[----:B------:R-:W-:Y:S01]  /*3d70*/  UPLOP3.LUT UP3, UPT, UPT, UPT, UPT, 0x80, 0x8 ;  /* 0x000000000008789c */ /* 0x000fe20003f6f070 */
[----:B------:R-:W-:Y:S01]  /*3d80*/  UMOV UR43, 0x40004040 ;  /* 0x40004040002b7882 */ /* 0x000fe20000000000 */
[----:B------:R-:W-:Y:S01]  /*3d90*/  UMOV UR41, 0x40004040 ;  /* 0x4000404000297882 */ /* 0x000fe20000000000 */
[----:B------:R2:W-:Y:S01]  /*3da0*/  UTCHMMA.2CTA gdesc[UR42], gdesc[UR44], tmem[UR10], tmem[UR26], idesc[UR27], UPT ;  /* 0x00ff1a2c2a0075ea */ /* 0x0005e2000ba0000a */
[----:B------:R-:W-:Y:S01]  /*3db0*/  UMOV UR39, 0x40004040 ;  /* 0x4000404000277882 */ /* 0x000fe20000000000 */
[----:B------:R-:W-:Y:S01]  /*3dc0*/  UMOV UR37, 0x40004040 ;  /* 0x4000404000257882 */ /* 0x000fe20000000000 */
[----:B------:R-:W-:Y:S01]  /*3dd0*/  UMOV UR35, 0x40004040 ;  /* 0x4000404000237882 */ /* 0x000fe20000000000 */
[----:B------:R2:W-:Y:S01]  /*3de0*/  UTCHMMA.2CTA gdesc[UR38], gdesc[UR40], tmem[UR10], tmem[UR24], idesc[UR25], UPT ;  /* 0x00ff1828260075ea */ /* 0x0005e2000ba0000a */
[----:B------:R2:W-:Y:S01]  /*3df0*/  UTCHMMA.2CTA gdesc[UR34], gdesc[UR36], tmem[UR10], tmem[UR22], idesc[UR23], UPT ;  /* 0x00ff1624220075ea */ /* 0x0005e2000ba0000a */
[----:B------:R2:W-:Y:S01]  /*3e00*/  UTCBAR.2CTA.MULTICAST [UR8], URZ, UR12 ;  /* 0x000000ff080073e9 */ /* 0x0005e2000820080c */
[----:B------:R-:W-:Y:S01]  /*3e10*/  UMOV UR46, UR18 ;  /* 0x00000012002e7c82 */ /* 0x000fe20008000000 */
[----:B------:R-:W-:Y:S05]  /*3e20*/  BRA.U UP0, `(.L_x_80) ;  /* 0xfffffffd00507547 */ /* 0x000fea000b83ffff */
.L_x_77:
[----:B------:R-:W-:Y:S01]  /*3e30*/  UIADD3 UR9, UPT, UPT, UR9, 0x100, URZ ;  /* 0x0000010009097890 */ /* 0x000fe2000fffe0ff */
[----:B------:R-:W-:-:S08]  /*3e40*/  UMOV UR17, UR16 ;  /* 0x0000001000117c82 */ /* 0x000fd00008000000 */
[----:B------:R4:W-:Y:S01]  /*3e50*/  UTCBAR.2CTA.MULTICAST [UR9], URZ, UR11 ;  /* 0x000000ff090073e9 */ /* 0x0009e2000820080b */
[----:B------:R-:W-:Y:S02]  /*3e60*/  NOP ;  /* 0x0000000000007918 */ /* 0x000fe40000000000 */
.L_x_75:
[----:B------:R-:W-:Y:S01]  /*3e70*/  UIADD3 UR19, UPT, UPT, UR19, 0x1, URZ ;  /* 0x0000000113137890 */ /* 0x000fe2000fffe0ff */
[----:B------:R-:W-:-:S03]  /*3e80*/  ISETP.NE.AND P0, PT, R8, 0x2, PT ;  /* 0x000000020800780c */ /* 0x000fc60003f05270 */
[----:B------:R-:W-:Y:S01]  /*3e90*/  UISETP.NE.AND UP0, UPT, UR19, 0x4, UPT ;  /* 0x000000041300788c */ /* 0x000fe2000bf05270 */
[----:B-12---:R-:W-:Y:S02]  /*3ea0*/  SEL R0, RZ, 0x1, P0 ;  /* 0x00000001ff007807 */ /* 0x006fe40000000000 */
[----:B------:R-:W-:Y:S01]  /*3eb0*/  SEL R8, R8, RZ, P0 ;  /* 0x000000ff08087207 */ /* 0x000fe20000000000 */
[----:B------:R-:W-:Y:S01]  /*3ec0*/  USEL UR8, URZ, 0x1, UP0 ;  /* 0x00000001ff087887 */ /* 0x000fe20008000000 */
[----:B------:R-:W-:Y:S01]  /*3ed0*/  LOP3.LUT R3, R3, R0, RZ, 0x3c, !PT ;  /* 0x0000000003037212 */ /* 0x000fe200078e3cff */
[----:B------:R-:W-:-:S04]  /*3ee0*/  USEL UR19, UR19, URZ, UP0 ;  /* 0x000000ff13137287 */ /* 0x000fc80008000000 */
[----:B------:R-:W-:Y:S01]  /*3ef0*/  LOP3.LUT R9, R9, UR8, RZ, 0x3c, !PT ;  /* 0x0000000809097c12 */ /* 0x000fe2000f8e3cff */
[----:B------:R-:W-:Y:S07]  /*3f00*/  @P1 BRA `(.L_x_81) ;  /* 0xfffffff800881947 */ /* 0x000fee000383ffff */
[----:B------:R-:W1:Y:S01]  /*3f10*/  S2UR UR6, SR_CgaCtaId ;  /* 0x00000000000679c3 */ /* 0x000e620000008800 */
[----:B------:R-:W-:Y:S01]  /*3f20*/  ELECT P0, URZ, PT ;  /* 0x0000000000ff782f */ /* 0x000fe20003800000 */
[----:B------:R-:W-:Y:S01]  /*3f30*/  HFMA2 R0, -RZ, RZ, 0, 5.9604644775390625e-08 ;  /* 0x00000001ff007431 */ /* 0x000fe200000001ff */
[----:B------:R-:W-:-:S05]  /*3f40*/  UMOV UR8, 0x40 ;  /* 0x0000004000087882 */ /* 0x000fca0000000000 */
[----:B------:R-:W-:Y:S01]  /*3f50*/  UVIRTCOUNT.DEALLOC.SMPOOL 0x80 ;  /* 0x000000800000784c */ /* 0x000fe20000000000 */
[----:B------:R-:W-:Y:S02]  /*3f60*/  UISETP.NE.AND UP0, UPT, UR5, URZ, UPT ;  /* 0x000000ff0500728c */ /* 0x000fe4000bf05270 */
[----:B-1----:R-:W-:-:S09]  /*3f70*/  ULEA UR6, UR6, UR8, 0x18 ;  /* 0x0000000806067291 */ /* 0x002fd2000f8ec0ff */
[----:B------:R1:W-:Y:S01]  /*3f80*/  @P0 STS.U8 [UR6+0x1c], R0 ;  /* 0x00001c00ff000988 */ /* 0x0003e20008000006 */
[----:B------:R-:W-:Y:S05]  /*3f90*/  BRA.U UP0, `(.L_x_82) ;  /* 0x0000000100a07547 */ /* 0x000fea000b800000 */
[----:B------:R-:W-:Y:S01]  /*3fa0*/  UIADD3 UR5, UPT, UPT, UR7, 0x120, URZ ;  /* 0x0000012007057890 */ /* 0x000fe2000fffe0ff */
[----:B------:R-:W-:-:S03]  /*3fb0*/  SHF.L.U32 R2, R9, 0x1f, RZ ;  /* 0x0000001f09027819 */ /* 0x000fc600000006ff */
[----:B------:R-:W-:-:S09]  /*3fc0*/  ULEA UR8, UR19, UR5, 0x3 ;  /* 0x0000000513087291 */ /* 0x000fd2000f8e18ff */
[----:B------:R-:W2:Y:S02]  /*3fd0*/  SYNCS.PHASECHK.TRANS64.TRYWAIT P0, [UR8], R2 ;  /* 0x00000002ff0075a7 */ /* 0x000ea40008001108 */
[----:B--2---:R-:W-:Y:S05]  /*3fe0*/  @!P0 BRA `(.L_x_83) ;  /* 0x0000004800c48947 */ /* 0x004fea0003800000 */
.L_x_177:
[----:B----4-:R-:W-:-:S04]  /*3ff0*/  UIADD3 UR9, UPT, UPT, UR19, 0x1, URZ ;  /* 0x0000000113097890 */ /* 0x010fc8000fffe0ff */
        /* <DEDUP_REMOVED lines=8> */
.L_x_179:
        /* <DEDUP_REMOVED lines=9> */
.L_x_181:
[----:B------:R-:W-:-:S04]  /*4110*/  UIADD3 UR9, UPT, UPT, UR9, 0x1, URZ ;  /* 0x0000000109097890 */ /* 0x000fc8000fffe0ff */
[----:B------:R-:W-:-:S04]  /*4120*/  UISETP.NE.AND UP1, UPT, UR9, 0x4, UPT ;  /* 0x000000040900788c */ /* 0x000fc8000bf25270 */
[----:B------:R-:W-:Y:S02]  /*4130*/  USEL UR8, URZ, 0x1, UP1 ;  /* 0x00000001ff087887 */ /* 0x000fe40008800000 */
[----:B------:R-:W-:-:S04]  /*4140*/  USEL UR9, UR9, URZ, UP1 ;  /* 0x000000ff09097287 */ /* 0x000fc80008800000 */
[----:B------:R-:W-:Y:S01]  /*4150*/  ULEA UR9, UR9, UR5, 0x3 ;  /* 0x0000000509097291 */ /* 0x000fe2000f8e18ff */
[----:B------:R-:W-:-:S04]  /*4160*/  LOP3.LUT R2, R2, UR8, RZ, 0x3c, !PT ;  /* 0x0000000802027c12 */ /* 0x000fc8000f8e3cff */
[----:B------:R-:W-:Y:S01]  /*4170*/  SHF.L.U32 R2, R2, 0x1f, RZ ;  /* 0x0000001f02027819 */ /* 0x000fe200000006ff */
[----:B-1----:R-:W-:-:S04]  /*4180*/  IMAD.U32 R0, RZ, RZ, UR9 ;  /* 0x00000009ff007e24 */ /* 0x002fc8000f8e00ff */
[----:B------:R1:W2:Y:S03]  /*4190*/  SYNCS.PHASECHK.TRANS64.TRYWAIT P0, [R0+URZ], R2 ;  /* 0x00000002000075a7 */ /* 0x0002a600080011ff */
[----:B--2---:R-:W-:Y:S05]  /*41a0*/  @!P0 NANOSLEEP.SYNCS 0x989680 ;  /* 0x009896800000895d */ /* 0x004fea0003900000 */
[----:B------:R-:W2:Y:S02]  /*41b0*/  @!P0 SYNCS.PHASECHK.TRANS64 P0, [R0+URZ], R2 ;  /* 0x00000002000085a7 */ /* 0x000ea400080010ff */
[----:B--2---:R-:W-:Y:S05]  /*41c0*/  @P0 BRA `(.L_x_86) ;  /* 0x0000000000200947 */ /* 0x004fea0003800000 */
.L_x_87:
[----:B--2---:R2:W4:Y:S02]  /*41d0*/  SYNCS.PHASECHK.TRANS64.TRYWAIT P0, [R0+URZ], R2 ;  /* 0x00000002000075a7 */ /* 0x00452400080011ff */
[----:B----4-:R-:W-:Y:S05]  /*41e0*/  @!P0 NANOSLEEP.SYNCS 0x989680 ;  /* 0x009896800000895d */ /* 0x010fea0003900000 */
[----:B------:R-:W4:Y:S02]  /*41f0*/  @!P0 SYNCS.PHASECHK.TRANS64 P0, [R0+URZ], R2 ;  /* 0x00000002000085a7 */ /* 0x000f2400080010ff */
[----:B----4-:R-:W-:Y:S05]  /*4200*/  @!P0 BRA `(.L_x_87) ;  /* 0xfffffffc00f08947 */ /* 0x010fea000383ffff */
[----:B------:R-:W-:Y:S05]  /*4210*/  BRA `(.L_x_86) ;  /* 0x00000000000c7947 */ /* 0x000fea0003800000 */
.L_x_82:
[----:B------:R-:W-:-:S04]  /*4220*/  UIADD3 UR5, UPT, UPT, UR7, 0x160, URZ ;  /* 0x0000016007057890 */ /* 0x000fc8000fffe0ff */
[----:B------:R-:W-:-:S09]  /*4230*/  UPRMT UR5, UR4, 0x654, UR5 ;  /* 0x0000065404057896 */ /* 0x000fd20008000005 */
[----:B------:R-:W-:Y:S03]  /*4240*/  SYNCS.ARRIVE.TRANS64.RED.A1T0 RZ, [UR5], RZ ;  /* 0x000000ffffff79a7 */ /* 0x000fe60008100405 */
.L_x_86:
[----:B-12---:R-:W-:Y:S01]  /*4250*/  SHF.L.U32 R2, RZ, 0x1f, RZ ;  /* 0x0000001fff027819 */ /* 0x006fe200000006ff */
[----:B------:R-:W-:Y:S01]  /*4260*/  UIADD3 UR5, UPT, UPT, UR7, 0x160, URZ ;  /* 0x0000016007057890 */ /* 0x000fe2000fffe0ff */
[----:B------:R-:W-:Y:S02]  /*4270*/  PLOP3.LUT P0, PT, PT, PT, UP0, 0x80, 0x8 ;  /* 0x000000000008781c */ /* 0x000fe40003f0f008 */
[----:B------:R-:W1:Y:S02]  /*4280*/  SYNCS.PHASECHK.TRANS64.TRYWAIT P1, [UR7+0x160], R2 ;  /* 0x00016002ff0075a7 */ /* 0x000e640008021107 */
[----:B-1----:R-:W-:Y:S09]  /*4290*/  @!P1 BRA `(.L_x_88) ;  /* 0x0000004800609947 */ /* 0x002ff20003800000 */
.L_x_183:
[----:B------:R-:W-:Y:S01]  /*42a0*/  @!UP0 UPRMT UR5, UR4, 0x654, UR5 ;  /* 0x0000065404058896 */ /* 0x000fe20008000005 */
[----:B------:R-:W-:Y:S02]  /*42b0*/  UMOV UR8, 0xffff ;  /* 0x0000ffff00087882 */ /* 0x000fe40000000000 */
[----:B------:R-:W-:-:S06]  /*42c0*/  UMOV UR4, 0x1 ;  /* 0x0000000100047882 */ /* 0x000fcc0000000000 */
[----:B------:R-:W-:Y:S01]  /*42d0*/  @!P0 SYNCS.ARRIVE.TRANS64.RED.A1T0 RZ, [UR5], RZ ;  /* 0x000000ffffff89a7 */ /* 0x000fe20008100405 */
[----:B------:R-:W-:Y:S01]  /*42e0*/  NOP ;  /* 0x0000000000007918 */ /* 0x000fe20000000000 */
[----:B-1----:R-:W1:Y:S01]  /*42f0*/  LDS R0, [UR6+0x14] ;  /* 0x00001406ff007984 */ /* 0x002e620008000800 */
[----:B------:R-:W-:-:S04]  /*4300*/  ULOP3.LUT UR5, UR21, 0xffff, URZ, 0xc0, !UPT ;  /* 0x0000ffff15057892 */ /* 0x000fc8000f8ec0ff */
[----:B------:R-:W-:-:S04]  /*4310*/  USHF.R.U32.HI UR5, URZ, 0x5, UR5 ;  /* 0x00000005ff057899 */ /* 0x000fc80008011605 */
[----:B------:R-:W-:Y:S02]  /*4320*/  USHF.L.U32 UR8, UR8, UR5, URZ ;  /* 0x0000000508087299 */ /* 0x000fe400080006ff */
[----:B------:R-:W-:-:S04]  /*4330*/  USHF.L.U32 UR4, UR4, UR5, URZ ;  /* 0x0000000504047299 */ /* 0x000fc800080006ff */
[----:B-1----:R-:W-:-:S04]  /*4340*/  LOP3.LUT R0, R0, UR8, RZ, 0xc0, !PT ;  /* 0x0000000800007c12 */ /* 0x002fc8000f8ec0ff */
[----:B------:R-:W-:-:S13]  /*4350*/  ISETP.NE.AND P0, PT, R0, UR8, PT ;  /* 0x0000000800007c0c */ /* 0x000fda000bf05270 */
[----:B------:R-:W-:Y:S05]  /*4360*/  @P0 BRA `(.L_x_89) ;  /* 0x0000000000580947 */ /* 0x000fea0003800000 */
[----:B------:R-:W1:Y:S02]  /*4370*/  LDS R0, [UR6+0x18] ;  /* 0x00001806ff007984 */ /* 0x000e640008000800 */
[----:B-1----:R-:W-:-:S04]  /*4380*/  LOP3.LUT R0, R0, UR4, RZ, 0xc0, !PT ;  /* 0x0000000400007c12 */ /* 0x002fc8000f8ec0ff */
[----:B------:R-:W-:-:S13]  /*4390*/  ISETP.NE.AND P0, PT, R0, UR4, PT ;  /* 0x0000000400007c0c */ /* 0x000fda000bf05270 */
[----:B------:R-:W-:Y:S05]  /*43a0*/  @P0 BRA `(.L_x_90) ;  /* 0x00000000003c0947 */ /* 0x000fea0003800000 */
[----:B------:R-:W1:Y:S01]  /*43b0*/  S2R R2, SR_LANEID ;  /* 0x0000000000027919 */ /* 0x000e620000000000 */
[----:B------:R-:W-:Y:S01]  /*43c0*/  ULOP3.LUT UR8, URZ, UR8, URZ, 0x33, !UPT ;  /* 0x00000008ff087292 */ /* 0x000fe2000f8e33ff */
[----:B------:R-:W-:Y:S02]  /*43d0*/  VOTEU.ANY UR7, UPT, PT ;  /* 0x0000000000077886 */ /* 0x000fe400038e0100 */
[----:B------:R-:W-:-:S03]  /*43e0*/  UFLO.U32 UR7, UR7 ;  /* 0x00000007000772bd */ /* 0x000fc600080e0000 */
[----:B------:R-:W-:-:S04]  /*43f0*/  IMAD.U32 R0, RZ, RZ, UR8 ;  /* 0x00000008ff007e24 */ /* 0x000fc8000f8e00ff */
[----:B------:R2:W3:Y:S02]  /*4400*/  REDUX UR5, R0 ;  /* 0x00000000000573c4 */ /* 0x0004e40000000000 */
[----:B------:R1:W-:Y:S02]  /*4410*/  UTCATOMSWS.AND URZ, UR8 ;  /* 0x0000000800ff79e3 */ /* 0x0003e40008000000 */
[----:B-1----:R-:W-:Y:S02]  /*4420*/  ISETP.EQ.U32.AND P0, PT, R2, UR7, PT ;  /* 0x0000000702007c0c */ /* 0x002fe4000bf02070 */
[----:B--2---:R-:W-:Y:S02]  /*4430*/  LOP3.LUT R0, RZ, UR4, RZ, 0x33, !PT ;  /* 0x00000004ff007c12 */ /* 0x004fe4000f8e33ff */
[----:B---3--:R-:W-:Y:S02]  /*4440*/  MOV R2, UR5 ;  /* 0x0000000500027c02 */ /* 0x008fe40008000f00 */
[----:B------:R-:W1:Y:S07]  /*4450*/  REDUX UR4, R0 ;  /* 0x00000000000473c4 */ /* 0x000e6e0000000000 */
[----:B------:R2:W-:Y:S01]  /*4460*/  @P0 ATOMS.AND RZ, [UR6+0x14], R2 ;  /* 0x00001402ffff098c */ /* 0x0005e2000a800006 */
[----:B-1----:R-:W-:-:S05]  /*4470*/  IMAD.U32 R0, RZ, RZ, UR4 ;  /* 0x00000004ff007e24 */ /* 0x002fca000f8e00ff */
[----:B------:R2:W-:Y:S01]  /*4480*/  @P0 ATOMS.AND RZ, [UR6+0x18], R0 ;  /* 0x00001800ffff098c */ /* 0x0005e2000a800006 */
[----:B------:R-:W-:Y:S05]  /*4490*/  BRA `(.L_x_91) ;  /* 0x0000000000147947 */ /* 0x000fea0003800000 */
.L_x_90:
[----:B------:R-:W-:Y:S02]  /*44a0*/  MOV R2, 0x44c0 ;  /* 0x000044c000027802 */ /* 0x000fe40000000f00 */
[----:B---345:R-:W-:Y:S05]  /*44b0*/  CALL.REL.NOINC `($__internal_0_$__cuda_sm10x_tcgen05_guardrail_trap_col_being_dealloced_not_returned_by_alloc) ;  /* 0x0000004800cc7944 */ /* 0x038fea0003c00000 */
[----:B------:R-:W-:Y:S05]  /*44c0*/  BRA `(.L_x_91) ;  /* 0x0000000000087947 */ /* 0x000fea0003800000 */
.L_x_89:
[----:B------:R-:W-:Y:S02]  /*44d0*/  MOV R2, 0x44f0 ;  /* 0x000044f000027802 */ /* 0x000fe40000000f00 */
[----:B---345:R-:W-:Y:S05]  /*44e0*/  CALL.REL.NOINC `($__internal_2_$__cuda_sm10x_tcgen05_guardrail_trap_unallocated_columns_being_dealloced) ;  /* 0x0000004800d87944 */ /* 0x038fea0003c00000 */
.L_x_91:
[----:B------:R-:W-:Y:S01]  /*44f0*/  NOP ;  /* 0x0000000000007918 */ /* 0x000fe20000000000 */
[----:B----4-:R-:W-:Y:S05]  /*4500*/  EXIT ;  /* 0x000000000000794d */ /* 0x010fea0003800000 */
.L_x_62:
[----:B------:R-:W-:-:S09]  /*4510*/  UISETP.NE.OR UP5, UPT, UR10, 0x3, UP5 ;  /* 0x000000030a00788c */ /* 0x000fd2000afa5670 */
[----:B------:R-:W-:Y:S05]  /*4520*/  BRA.U UP5, `(.L_x_92) ;  /* 0x0000000d05b07547 */ /* 0x000fea000b800000 */
[----:B------:R-:W1:Y:S01]  /*4530*/  LDC R0, c[0x0][0xb30] ;  /* 0x0002cc00ff007b82 */ /* 0x000e620000000800 */
[----:B------:R-:W2:Y:S01]  /*4540*/  LDCU.64 UR8, c[0x0][0x888] ;  /* 0x00011100ff0877ac */ /* 0x000ea20008000a00 */
[----:B------:R-:W-:Y:S02]  /*4550*/  HFMA2 R27, -RZ, RZ, 0, 0 ;  /* 0x00000000ff1b7431 */ /* 0x000fe400000001ff */
[----:B------:R-:W-:Y:S01]  /*4560*/  IMAD.MOV.U32 R29, RZ, RZ, 0x1 ;  /* 0x00000001ff1d7424 */ /* 0x000fe200078e00ff */
[----:B------:R-:W-:Y:S01]  /*4570*/  MOV R25, 0x2000 ;  /* 0x0000200000197802 */ /* 0x000fe20000000f00 */
[----:B------:R-:W3:Y:S01]  /*4580*/  LDCU.64 UR4, c[0x0][0x890] ;  /* 0x00011200ff0477ac */ /* 0x000ee20008000a00 */
[----:B------:R-:W-:Y:S01]  /*4590*/  IMAD.MOV.U32 R28, RZ, RZ, RZ ;  /* 0x000000ffff1c7224 */ /* 0x000fe200078e00ff */
[----:B------:R-:W4:Y:S01]  /*45a0*/  LDC R24, c[0x0][0x370] ;  /* 0x0000dc00ff187b82 */ /* 0x000f220000000800 */
[----:B------:R-:W-:Y:S01]  /*45b0*/  UMOV UR6, 0x400 ;  /* 0x0000040000067882 */ /* 0x000fe20000000000 */
[----:B------:R-:W-:-:S02]  /*45c0*/  UPLOP3.LUT UP0, UPT, UPT, UPT, UPT, 0x40, 0x4 ;  /* 0x000000000004789c */ /* 0x000fc40003f0e870 */
[----:B------:R-:W-:Y:S01]  /*45d0*/  ULEA UR6, UR46, UR6, 0x18 ;  /* 0x000000062e067291 */ /* 0x000fe2000f8ec0ff */
[----:B------:R-:W-:-:S03]  /*45e0*/  UMOV UR13, URZ ;  /* 0x000000ff000d7c82 */ /* 0x000fc60008000000 */
[----:B------:R-:W4:Y:S01]  /*45f0*/  LDC R5, c[0x0][0xb0c] ;  /* 0x0002c300ff057b82 */ /* 0x000f220000000800 */
[----:B--2---:R-:W-:Y:S02]  /*4600*/  UISETP.NE.U32.AND UP2, UPT, UR8, URZ, UPT ;  /* 0x000000ff0800728c */ /* 0x004fe4000bf45070 */
[----:B---3--:R-:W-:-:S05]  /*4610*/  UISETP.NE.U32.AND UP5, UPT, UR4, URZ, UPT ;  /* 0x000000ff0400728c */ /* 0x008fca000bfa5070 */
[----:B------:R-:W2:Y:S01]  /*4620*/  LDC R18, c[0x0][0xb20] ;  /* 0x0002c800ff127b82 */ /* 0x000ea20000000800 */
[----:B-1----:R-:W-:Y:S01]  /*4630*/  ISETP.NE.AND P1, PT, R0, 0x1, PT ;  /* 0x000000010000780c */ /* 0x002fe20003f25270 */
[----:B------:R-:W-:Y:S02]  /*4640*/  UISETP.NE.AND.EX UP2, UPT, UR9, URZ, UPT, UP2 ;  /* 0x000000ff0900728c */ /* 0x000fe4000bf45320 */
[----:B------:R-:W-:-:S04]  /*4650*/  UISETP.NE.AND.EX UP5, UPT, UR5, URZ, UPT, UP5 ;  /* 0x000000ff0500728c */ /* 0x000fc8000bfa5350 */
[----:B------:R-:W1:Y:S08]  /*4660*/  LDC.64 R30, c[0x0][0x348] ;  /* 0x0000d200ff1e7b82 */ /* 0x000e700000000a00 */
[----:B------:R-:W3:Y:S08]  /*4670*/  LDC.64 R16, c[0x0][0xb10] ;  /* 0x0002c400ff107b82 */ /* 0x000ef00000000a00 */
[----:B------:R-:W1:Y:S08]  /*4680*/  LDC.64 R8, c[0x0][0xb18] ;  /* 0x0002c600ff087b82 */ /* 0x000e700000000a00 */
[----:B------:R-:W1:Y:S08]  /*4690*/  LDC.64 R6, c[0x0][0xb28] ;  /* 0x0002ca00ff067b82 */ /* 0x000e700000000a00 */
[----:B--2-4-:R-:W1:Y:S02]  /*46a0*/  LDC R19, c[0x0][0x374] ;  /* 0x0000dd00ff137b82 */ /* 0x014e640000000800 */
.L_x_101:
[C---:B------:R-:W-:Y:S02]  /*46b0*/  LEA R0, R28.reuse, UR6, 0x3 ;  /* 0x000000061c007c11 */ /* 0x040fe4000f8e18ff */
[----:B------:R-:W-:Y:S02]  /*46c0*/  SHF.L.U32 R2, R27, 0x1f, RZ ;  /* 0x0000001f1b027819 */ /* 0x000fe400000006ff */
[----:B------:R-:W-:Y:S02]  /*46d0*/  LEA R20, R28, UR6, 0x4 ;  /* 0x000000061c147c11 */ /* 0x000fe4000f8e20ff */
[----:B--2---:R-:W2:Y:S02]  /*46e0*/  SYNCS.PHASECHK.TRANS64.TRYWAIT P0, [R0+URZ+0xe0], R2 ;  /* 0x0000e002000075a7 */ /* 0x004ea400080011ff */
[----:B--2---:R-:W-:Y:S05]  /*46f0*/  @!P0 BRA `(.L_x_93) ;  /* 0x0000004400608947 */ /* 0x004fea0003800000 */
.L_x_184:
[----:B------:R-:W-:Y:S01]  /*4700*/  ISETP.GE.AND P0, PT, R40, 0x1, PT ;  /* 0x000000012800780c */ /* 0x000fe20003f06270 */
[----:B------:R-:W4:Y:S01]  /*4710*/  LDS.128 R20, [R20+0x170] ;  /* 0x0001700014147984 */ /* 0x000f220000000c00 */
[----:B--2---:R-:W-:Y:S01]  /*4720*/  VIADD R0, R0, 0xf0 ;  /* 0x000000f000007836 */ /* 0x004fe20000000000 */
[----:B------:R-:W-:Y:S01]  /*4730*/  @!PT LDS RZ, [RZ] ;  /* 0x00000000fffff984 */ /* 0x000fe20000000800 */
[----:B------:R-:W-:Y:S01]  /*4740*/  @!PT LDS RZ, [RZ] ;  /* 0x00000000fffff984 */ /* 0x000fe20000000800 */
[----:B------:R-:W-:Y:S01]  /*4750*/  @!PT LDS RZ, [RZ] ;  /* 0x00000000fffff984 */ /* 0x000fe20000000800 */
[----:B------:R-:W-:Y:S01]  /*4760*/  @!PT LDS RZ, [RZ] ;  /* 0x00000000fffff984 */ /* 0x000fe20000000800 */
[----:B------:R2:W-:Y:S06]  /*4770*/  MEMBAR.ALL.CTA ;  /* 0x0000000000007992 */ /* 0x0005ec0000008000 */
[----:B--2---:R-:W2:Y:S01]  /*4780*/  FENCE.VIEW.ASYNC.S ;  /* 0x00000000000073c6 */ /* 0x004ea20000000000 */
[----:B------:R-:W-:Y:S04]  /*4790*/  PRMT R0, RZ, 0x654, R0 ;  /* 0x00000654ff007816 */ /* 0x000fe80000000000 */
[----:B--2---:R2:W-:Y:S01]  /*47a0*/  SYNCS.ARRIVE.TRANS64.RED.A1T0 RZ, [R0+URZ], RZ ;  /* 0x000000ff00ff79a7 */ /* 0x0045e200081004ff */
[----:B----4-:R-:W-:Y:S11]  /*47b0*/  LOP3.LUT P3, RZ, R22, 0x1, RZ, 0xc0, !PT ;  /* 0x0000000116ff7812 */ /* 0x010ff6000786c0ff */
[----:B------:R-:W-:Y:S02]  /*47c0*/  @!UPT UIADD3 URZ, UPT, UPT, URZ, URZ, URZ ;  /* 0x000000fffffff290 */ /* 0x000fe4000fffe0ff */
[----:B------:R-:W-:Y:S02]  /*47d0*/  @P3 MOV R13, R20 ;  /* 0x00000014000d3202 */ /* 0x000fe40000000f00 */
[----:B------:R-:W-:Y:S01]  /*47e0*/  @P3 LOP3.LUT R12, R21, 0xffff, RZ, 0xc0, !PT ;  /* 0x0000ffff150c3812 */ /* 0x000fe200078ec0ff */
[----:B--2---:R-:W-:Y:S06]  /*47f0*/  @!P0 BRA `(.L_x_94) ;  /* 0x0000000000a48947 */ /* 0x004fec0003800000 */
[-C--:B-1----:R-:W-:Y:S01]  /*4800*/  IMAD.HI.U32 R0, R19, R9.reuse, RZ ;  /* 0x0000000913007227 */ /* 0x082fe200078e00ff */
[----:B------:R-:W-:Y:S02]  /*4810*/  ISETP.NE.AND P0, PT, R8, 0x1, PT ;  /* 0x000000010800780c */ /* 0x000fe40003f05270 */
[----:B------:R-:W-:Y:S01]  /*4820*/  ISETP.NE.AND P2, PT, R40, 0x1, PT ;  /* 0x000000012800780c */ /* 0x000fe20003f45270 */
[----:B---3--:R-:W-:Y:S01]  /*4830*/  IMAD.HI.U32 R11, R24, R16, RZ ;  /* 0x00000010180b7227 */ /* 0x008fe200078e00ff */
[----:B------:R-:W-:Y:S02]  /*4840*/  SHF.R.U32.HI R0, RZ, R18, R0 ;  /* 0x00000012ff007219 */ /* 0x000fe40000011600 */
[----:B------:R-:W-:Y:S01]  /*4850*/  ISETP.NE.AND P4, PT, R5, 0x1, PT ;  /* 0x000000010500780c */ /* 0x000fe20003f85270 */
[----:B------:R-:W-:Y:S01]  /*4860*/  IMAD.HI.U32 R15, R12, R9, RZ ;  /* 0x000000090c0f7227 */ /* 0x000fe200078e00ff */
[----:B------:R-:W-:Y:S02]  /*4870*/  SHF.R.U32.HI R11, RZ, R17, R11 ;  /* 0x00000011ff0b7219 */ /* 0x000fe4000001160b */
[----:B------:R-:W-:Y:S01]  /*4880*/  SEL R0, R19, R0, !P0 ;  /* 0x0000000013007207 */ /* 0x000fe20004000000 */
[----:B------:R-:W-:Y:S01]  /*4890*/  IMAD.HI.U32 R14, R13, R16, RZ ;  /* 0x000000100d0e7227 */ /* 0x000fe200078e00ff */
[----:B------:R-:W-:Y:S03]  /*48a0*/  SEL R11, R24, R11, !P4 ;  /* 0x0000000b180b7207 */ /* 0x000fe60006000000 */
[-C--:B------:R-:W-:Y:S01]  /*48b0*/  IMAD.HI.U32 R10, R0, R6.reuse, RZ ;  /* 0x00000006000a7227 */ /* 0x080fe200078e00ff */
[----:B------:R-:W-:Y:S03]  /*48c0*/  SHF.R.U32.HI R14, RZ, R17, R14 ;  /* 0x00000011ff0e7219 */ /* 0x000fe6000001160e */
[----:B------:R-:W-:Y:S01]  /*48d0*/  IMAD.HI.U32 R2, R11, R6, RZ ;  /* 0x000000060b027227 */ /* 0x000fe200078e00ff */
[-C--:B------:R-:W-:Y:S02]  /*48e0*/  @P2 SHF.R.U32.HI R0, RZ, R7.reuse, R10 ;  /* 0x00000007ff002219 */ /* 0x080fe4000001160a */
[----:B------:R-:W-:Y:S02]  /*48f0*/  SHF.R.U32.HI R10, RZ, R18, R15 ;  /* 0x00000012ff0a7219 */ /* 0x000fe4000001160f */
[----:B------:R-:W-:Y:S01]  /*4900*/  @P2 SHF.R.U32.HI R11, RZ, R7, R2 ;  /* 0x00000007ff0b2219 */ /* 0x000fe20000011602 */
[----:B------:R-:W-:Y:S01]  /*4910*/  IMAD R0, R40, R0, RZ ;  /* 0x0000000028007224 */ /* 0x000fe200078e02ff */
[----:B------:R-:W-:Y:S02]  /*4920*/  SEL R10, R12, R10, !P0 ;  /* 0x0000000a0c0a7207 */ /* 0x000fe40004000000 */
[----:B------:R-:W-:Y:S01]  /*4930*/  SEL R2, R13, R14, !P4 ;  /* 0x0000000e0d027207 */ /* 0x000fe20006000000 */
[----:B------:R-:W-:Y:S01]  /*4940*/  IMAD R14, R40, R11, RZ ;  /* 0x0000000b280e7224 */ /* 0x000fe200078e02ff */
[C---:B------:R-:W-:Y:S01]  /*4950*/  ISETP.GE.AND P0, PT, R10.reuse, R0, PT ;  /* 0x000000000a00720c */ /* 0x040fe20003f06270 */
[----:B------:R-:W-:Y:S03]  /*4960*/  IMAD.HI.U32 R0, R10, R6, RZ ;  /* 0x000000060a007227 */ /* 0x000fe600078e00ff */
[----:B------:R-:W-:Y:S02]  /*4970*/  ISETP.GE.OR P0, PT, R2, R14, P0 ;  /* 0x0000000e0200720c */ /* 0x000fe40000706670 */
[-C--:B------:R-:W-:Y:S04]  /*4980*/  SHF.R.U32.HI R0, RZ, R7.reuse, R0 ;  /* 0x00000007ff007219 */ /* 0x080fe80000011600 */
[----:B------:R-:W-:Y:S05]  /*4990*/  SEL R15, R10, R0, !P2 ;  /* 0x000000000a0f7207 */ /* 0x000fea0005000000 */
[----:B------:R-:W-:Y:S02]  /*49a0*/  IMAD.MOV R14, RZ, RZ, -R15 ;  /* 0x000000ffff0e7224 */ /* 0x000fe400078e0a0f */
[----:B------:R-:W-:Y:S04]  /*49b0*/  @!P0 IMAD.HI.U32 R0, R2, R6, RZ ;  /* 0x0000000602008227 */ /* 0x000fe800078e00ff */
[----:B------:R-:W-:Y:S01]  /*49c0*/  IMAD R14, R40, R14, R10 ;  /* 0x0000000e280e7224 */ /* 0x000fe200078e020a */
[----:B------:R-:W-:Y:S04]  /*49d0*/  @!P0 SHF.R.U32.HI R0, RZ, R7, R0 ;  /* 0x00000007ff008219 */ /* 0x000fe80000011600 */
[----:B------:R-:W-:Y:S04]  /*49e0*/  @!P0 SEL R0, R2, R0, !P2 ;  /* 0x0000000002008207 */ /* 0x000fe80005000000 */
[----:B------:R-:W-:Y:S01]  /*49f0*/  @!P0 IADD3 R15, PT, PT, R15, -R0, RZ ;  /* 0x800000000f0f8210 */ /* 0x000fe20007ffe0ff */
[----:B------:R-:W-:Y:S01]  /*4a00*/  @!P0 IMAD R0, R11, R14, R0 ;  /* 0x0000000e0b008224 */ /* 0x000fe200078e0200 */
[----:B------:R-:W-:Y:S01]  /*4a10*/  IADD3 R11, PT, PT, -R10, RZ, RZ ;  /* 0x000000ff0a0b7210 */ /* 0x000fe20007ffe1ff */
[--C-:B------:R-:W-:Y:S02]  /*4a20*/  IMAD.MOV R14, RZ, RZ, -R2.reuse ;  /* 0x000000ffff0e7224 */ /* 0x100fe400078e0a02 */
[----:B------:R-:W-:Y:S02]  /*4a30*/  @!P0 IMAD R10, R15, R40, R2 ;  /* 0x000000280f0a8224 */ /* 0x000fe400078e0202 */
[----:B------:R-:W-:Y:S02]  /*4a40*/  @!P0 IMAD.MOV.U32 R2, RZ, RZ, R0 ;  /* 0x000000ffff028224 */ /* 0x000fe400078e0000 */
[----:B------:R-:W-:Y:S02]  /*4a50*/  IMAD R13, R5, R14, R13 ;  /* 0x0000000e050d7224 */ /* 0x000fe400078e020d */
[----:B------:R-:W-:Y:S02]  /*4a60*/  IMAD R12, R8, R11, R12 ;  /* 0x0000000b080c7224 */ /* 0x000fe400078e020c */
[----:B------:R-:W-:Y:S02]  /*4a70*/  IMAD R13, R2, R5, R13 ;  /* 0x00000005020d7224 */ /* 0x000fe400078e020d */
[----:B------:R-:W-:Y:S02]  /*4a80*/  IMAD R12, R10, R8, R12 ;  /* 0x000000080a0c7224 */ /* 0x000fe400078e020c */
.L_x_94:
[----:B------:R-:W-:Y:S05]  /*4a90*/  BRA.U UP0, `(.L_x_95) ;  /* 0x0000000100107547 */ /* 0x000fea000b800000 */
[----:B------:R-:W-:Y:S04]  /*4aa0*/  MOV R2, UR7 ;  /* 0x0000000700027c02 */ /* 0x000fe80008000f00 */
[----:B------:R-:W-:Y:S04]  /*4ab0*/  SHF.L.U32 R2, R2, 0x1f, RZ ;  /* 0x0000001f02027819 */ /* 0x000fe800000006ff */
[----:B------:R-:W2:Y:S02]  /*4ac0*/  SYNCS.PHASECHK.TRANS64.TRYWAIT P0, [UR6+0xd8], R2 ;  /* 0x0000d802ff0075a7 */ /* 0x000ea40008001106 */
[----:B--2---:R-:W-:Y:S05]  /*4ad0*/  @!P0 BRA `(.L_x_96) ;  /* 0x00000040007c8947 */ /* 0x004fea0003800000 */
.L_x_95:
[----:B------:R-:W-:Y:S02]  /*4ae0*/  R2UR UR11, R3 ;  /* 0x00000000030b72ca */ /* 0x000fe400000e0000 */
[----:B------:R-:W-:Y:S02]  /*4af0*/  R2UR UR10, R4 ;  /* 0x00000000040a72ca */ /* 0x000fe400000e0000 */
[----:B------:R-:W-:Y:S04]  /*4b00*/  ISETP.NE.U32.AND P2, PT, RZ, UR4, PT ;  /* 0x00000004ff007c0c */ /* 0x000fe8000bf45070 */
[----:B------:R-:W-:Y:S05]  /*4b10*/  ISETP.NE.AND.EX P2, PT, RZ, UR5, PT, P2 ;  /* 0x00000005ff007c0c */ /* 0x000fea000bf45320 */
[----:B------:R-:W-:Y:S02]  /*4b20*/  USHF.L.U32 UR11, UR11, 0x7, URZ ;  /* 0x000000070b0b7899 */ /* 0x000fe400080006ff */
[----:B------:R-:W-:Y:S01]  /*4b30*/  USHF.L.U32 UR10, UR10, 0x6, URZ ;  /* 0x000000060a0a7899 */ /* 0x000fe200080006ff */
[----:B------:R-:W-:Y:S11]  /*4b40*/  BRA.U !UP5, `(.L_x_97) ;  /* 0x000000010d347547 */ /* 0x000ff6000b800000 */
[----:B------:R-:W-:Y:S01]  /*4b50*/  UPLOP3.LUT UP3, UPT, UPT, UPT, UP2, 0x80, 0x8 ;  /* 0x000000000008789c */ /* 0x000fe20003f6f020 */
[----:B--2---:R-:W-:Y:S02]  /*4b60*/  HFMA2 R0, -RZ, RZ, 0, 5.9604644775390625e-08 ;  /* 0x00000001ff007431 */ /* 0x004fe400000001ff */
[----:B------:R-:W-:Y:S03]  /*4b70*/  IMAD.MOV.U32 R98, RZ, RZ, 0x1 ;  /* 0x00000001ff627424 */ /* 0x000fe600078e00ff */
[----:B------:R-:W-:Y:S05]  /*4b80*/  PLOP3.LUT P0, PT, PT, PT, UP3, 0x80, 0x8 ;  /* 0x000000000008781c */ /* 0x000fea0003f0f038 */
[----:B------:R-:W2:Y:S01]  /*4b90*/  @UP3 LDCU.64 UR14, c[0x0][0x888] ;  /* 0x00011100ff0e37ac */ /* 0x000ea20008000a00 */
[----:B------:R-:W-:Y:S07]  /*4ba0*/  @UP3 UIMAD UR8, UR36, UR4, URZ ;  /* 0x00000004240832a4 */ /* 0x000fee000f8e02ff */
[----:B------:R-:W-:Y:S01]  /*4bb0*/  @!P0 PRMT R98, R0, 0x7610, R98 ;  /* 0x0000761000628816 */ /* 0x000fe20000000062 */
[----:B--2---:R-:W-:Y:S03]  /*4bc0*/  @UP3 UIMAD.WIDE UR14, UR8, 0x4, UR14 ;  /* 0x00000004080e38a5 */ /* 0x004fe6000f8e020e */
[----:B------:R-:W2:Y:S03]  /*4bd0*/  @!UP3 LDCU UR8, c[0x0][0x880] ;  /* 0x00011000ff08b7ac */ /* 0x000ea60008000800 */
[----:B-----5:R-:W-:Y:S01]  /*4be0*/  IMAD.U32 R48, RZ, RZ, UR14 ;  /* 0x0000000eff307e24 */ /* 0x020fe2000f8e00ff */
[----:B------:R-:W-:Y:S05]  /*4bf0*/  MOV R49, UR15 ;  /* 0x0000000f00317c02 */ /* 0x000fea0008000f00 */
[----:B------:R4:W5:Y:S02]  /*4c00*/  @P0 LDG.E R48, desc[UR48][R48.64] ;  /* 0x0000003030300981 */ /* 0x000964000c1e1900 */
[----:B--2-4-:R-:W-:Y:S07]  /*4c10*/  @!P0 IMAD.U32 R48, RZ, RZ, UR8 ;  /* 0x00000008ff308e24 */ /* 0x014fee000f8e00ff */
.L_x_97:
[----:B-----5:R-:W-:Y:S01]  /*4c20*/  @!P2 FSETP.EQ.AND P0, PT, R48, RZ, PT ;  /* 0x000000ff3000a20b */ /* 0x020fe20003f02000 */
[----:B------:R-:W-:Y:S01]  /*4c30*/  @!UPT UIADD3 URZ, UPT, UPT, URZ, URZ, URZ ;  /* 0x000000fffffff290 */ /* 0x000fe2000fffe0ff */
[----:B------:R-:W-:Y:S11]  /*4c40*/  @!P2 BRA `(.L_x_98) ;  /* 0x000000000014a947 */ /* 0x000ff60003800000 */
[----:B------:R-:W-:Y:S02]  /*4c50*/  LOP3.LUT P2, RZ, R98, 0xff, RZ, 0xc0, !PT ;  /* 0x000000ff62ff7812 */ /* 0x000fe4000784c0ff */
[----:B------:R-:W-:Y:S04]  /*4c60*/  PLOP3.LUT P0, PT, PT, PT, UP3, 0x80, 0x8 ;  /* 0x000000000008781c */ /* 0x000fe80003f0f038 */
[----:B------:R-:W-:Y:S07]  /*4c70*/  PLOP3.LUT P0, PT, P0, PT, PT, 0x8, 0x80 ;  /* 0x000000000080781c */ /* 0x000fee000070e170 */
[----:B------:R-:W-:Y:S11]  /*4c80*/  @P2 FSETP.EQ.AND P0, PT, R48, RZ, PT ;  /* 0x000000ff3000220b */ /* 0x000ff60003f02000 */
[----:B------:R-:W-:Y:S02]  /*4c90*/  @!UPT UIADD3 URZ, UPT, UPT, URZ, URZ, URZ ;  /* 0x000000fffffff290 */ /* 0x000fe4000fffe0ff */
.L_x_98:
[----:B------:R-:W-:Y:S01]  /*4ca0*/  ULEA UR15, UR13, UR6, 0x3 ;  /* 0x000000060d0f7291 */ /* 0x000fe2000f8e18ff */
[----:B------:R-:W-:Y:S02]  /*4cb0*/  SHF.L.U32 R4, R29, 0x1f, RZ ;  /* 0x0000001f1d047819 */ /* 0x000fe400000006ff */
[----:B------:R-:W-:Y:S04]  /*4cc0*/  ELECT P4, URZ, PT ;  /* 0x0000000000ff782f */ /* 0x000fe80003880000 */
[----:B------:R-:W-:Y:S02]  /*4cd0*/  PLOP3.LUT P4, PT, P0, P4, PT, 0xf2, 0x2f ;  /* 0x00000000002f781c */ /* 0x000fe40000789e72 */
[----:B------:R-:W4:Y:S11]  /*4ce0*/  SYNCS.PHASECHK.TRANS64.TRYWAIT P2, [UR15+0xb8], R4 ;  /* 0x0000b804ff0075a7 */ /* 0x000f36000804110f */
[----:B-1----:R-:W-:Y:S05]  /*4cf0*/  @!P4 IADD3 R3, P0, PT, R30, 0x580, RZ ;  /* 0x000005801e03c810 */ /* 0x002fea0007f1e0ff */
[----:B--2---:R-:W-:Y:S01]  /*4d00*/  @!P4 IMAD.X R2, RZ, RZ, R31, P0 ;  /* 0x000000ffff02c224 */ /* 0x004fe200000e061f */
[----:B----4-:R-:W-:Y:S07]  /*4d10*/  @!P2 BRA `(.L_x_99) ;  /* 0x000000400004a947 */ /* 0x010fee0003800000 */
.L_x_187:
[----:B------:R-:W2:Y:S01]  /*4d20*/  LDC.64 R14, c[0x0][0xb10] ;  /* 0x0002c400ff0e7b82 */ /* 0x000ea20000000a00 */
[----:B------:R-:W-:Y:S01]  /*4d30*/  @!P4 R2UR UR9, R3 ;  /* 0x000000000309c2ca */ /* 0x000fe200000e0000 */
[----:B------:R-:W-:Y:S01]  /*4d40*/  VOTEU.ALL UP1, P4 ;  /* 0x0000000000ff7886 */ /* 0x000fe20002020000 */
[----:B------:R-:W-:Y:S01]  /*4d50*/  @!P4 R2UR UR8, R2 ;  /* 0x000000000208c2ca */ /* 0x000fe200000e0000 */
[----:B------:R-:W-:Y:S01]  /*4d60*/  VOTEU.ALL UP0, P4 ;  /* 0x0000000000ff7886 */ /* 0x000fe20002000000 */
[----:B-1----:R-:W-:Y:S03]  /*4d70*/  @!P4 IMAD.MOV.U32 R0, RZ, RZ, 0x2000 ;  /* 0x00002000ff00c424 */ /* 0x002fe600078e00ff */
[----:B------:R-:W1:Y:S01]  /*4d80*/  LDC.64 R10, c[0x0][0xb18] ;  /* 0x0002c600ff0a7b82 */ /* 0x000e620000000a00 */
[----:B------:R-:W-:Y:S01]  /*4d90*/  UMOV UR20, 0x0 ;  /* 0x0000000000147882 */ /* 0x000fe20000000000 */
[----:B------:R-:W-:Y:S01]  /*4da0*/  UMOV UR21, 0x10000000 ;  /* 0x1000000000157882 */ /* 0x000fe20000000000 */
[----:B------:R-:W-:Y:S01]  /*4db0*/  UMOV UR12, UR36 ;  /* 0x00000024000c7c82 */ /* 0x000fe20008000000 */
[----:B------:R-:W-:Y:S01]  /*4dc0*/  UIADD3 UR14, UPT, UPT, UR13, 0x1, URZ ;  /* 0x000000010d0e7890 */ /* 0x000fe2000fffe0ff */
[----:B------:R-:W-:Y:S01]  /*4dd0*/  @P3 SHF.R.U32.HI R26, RZ, 0x10, R21 ;  /* 0x00000010ff1a3819 */ /* 0x000fe20000011615 */
[----:B------:R-:W-:Y:S02]  /*4de0*/  VIADD R28, R28, 0x1 ;  /* 0x000000011c1c7836 */ /* 0x000fe40000000000 */
[----:B------:R-:W-:Y:S01]  /*4df0*/  IMAD.U32 R2, RZ, RZ, UR9 ;  /* 0x00000009ff027e24 */ /* 0x000fe2000f8e00ff */
[----:B------:R-:W-:Y:S01]  /*4e00*/  UIADD3 UR9, UPT, UPT, UR15, 0xa0, URZ ;  /* 0x000000a00f097890 */ /* 0x000fe2000fffe0ff */
[----:B------:R-:W-:Y:S01]  /*4e10*/  IMAD.U32 R3, RZ, RZ, UR8 ;  /* 0x00000008ff037e24 */ /* 0x000fe2000f8e00ff */
[----:B------:R-:W-:Y:S02]  /*4e20*/  @!UP1 ULEA UR8, UR13, UR6, 0xd ;  /* 0x000000060d089291 */ /* 0x000fe4000f8e68ff */
[----:B------:R-:W-:Y:S01]  /*4e30*/  @!P4 R2UR UR18, R2 ;  /* 0x000000000212c2ca */ /* 0x000fe200000e0000 */
[----:B------:R-:W-:Y:S01]  /*4e40*/  UISETP.NE.AND UP4, UPT, UR14, 0x3, UPT ;  /* 0x000000030e00788c */ /* 0x000fe2000bf85270 */
[----:B------:R-:W4:Y:S01]  /*4e50*/  @!P1 LDC R2, c[0x0][0xb0c] ;  /* 0x0002c300ff029b82 */ /* 0x000f220000000800 */
[----:B------:R-:W-:Y:S01]  /*4e60*/  @!P4 R2UR UR19, R3 ;  /* 0x000000000313c2ca */ /* 0x000fe200000e0000 */
[----:B------:R-:W-:Y:S02]  /*4e70*/  @!UP1 UIADD3 UR8, UPT, UPT, UR8, 0x200, URZ ;  /* 0x0000020008089890 */ /* 0x000fe4000fffe0ff */
[----:B------:R-:W-:Y:S02]  /*4e80*/  UPRMT UR16, UR46, 0x654, UR9 ;  /* 0x000006542e107896 */ /* 0x000fe40008000009 */
[----:B------:R-:W-:Y:S02]  /*4e90*/  USEL UR17, URZ, 0x1, UP4 ;  /* 0x00000001ff117887 */ /* 0x000fe4000a000000 */
[----:B------:R-:W-:Y:S04]  /*4ea0*/  USEL UR14, UR14, URZ, UP4 ;  /* 0x000000ff0e0e7287 */ /* 0x000fe8000a000000 */
[----:B------:R-:W-:Y:S01]  /*4eb0*/  ULEA UR13, UR14, UR6, 0x3 ;  /* 0x000000060e0d7291 */ /* 0x000fe2000f8e18ff */
[----:B------:R-:W-:Y:S01]  /*4ec0*/  LOP3.LUT R29, R29, UR17, RZ, 0x3c, !PT ;  /* 0x000000111d1d7c12 */ /* 0x000fe2000f8e3cff */
[----:B------:R1:W-:Y:S01]  /*4ed0*/  @!UP0 UTMALDG.3D [UR8], [UR18], desc[UR20] ;  /* 0x00001408120085b4 */ /* 0x0003e20008011000 */
[----:B------:R5:W-:Y:S02]  /*4ee0*/  @!P4 SYNCS.ARRIVE.TRANS64.RED.A0TR RZ, [UR15+0xa0], R0 ;  /* 0x0000a000ffffc9a7 */ /* 0x000be4000830040f */
[----:B------:R-:W-:Y:S02]  /*4ef0*/  SHF.L.U32 R32, R29, 0x1f, RZ ;  /* 0x0000001f1d207819 */ /* 0x000fe400000006ff */
[----:B----4-:R-:W-:Y:S01]  /*4f00*/  @!P1 ISETP.NE.AND P2, PT, R2, 0x1, PT ;  /* 0x000000010200980c */ /* 0x010fe20003f45270 */
[C---:B--2---:R-:W-:Y:S01]  /*4f10*/  @!P1 IMAD.HI.U32 R3, R13.reuse, R14, RZ ;  /* 0x0000000e0d039227 */ /* 0x044fe200078e00ff */
[----:B-1----:R-:W-:Y:S03]  /*4f20*/  @!P1 ISETP.NE.AND P0, PT, R10, 0x1, PT ;  /* 0x000000010a00980c */ /* 0x002fe60003f05270 */
[C---:B------:R-:W-:Y:S01]  /*4f30*/  @!P1 IMAD.HI.U32 R4, R12.reuse, R11, RZ ;  /* 0x0000000b0c049227 */ /* 0x040fe200078e00ff */
[----:B------:R-:W-:Y:S01]  /*4f40*/  @!P1 SHF.R.U32.HI R3, RZ, R15, R3 ;  /* 0x0000000fff039219 */ /* 0x000fe20000011603 */
[----:B------:R-:W-:Y:S03]  /*4f50*/  SYNCS.ARRIVE.TRANS64.RED.A1T0 RZ, [UR16], RZ ;  /* 0x000000ffffff79a7 */ /* 0x000fe60008100410 */
[----:B------:R-:W-:Y:S01]  /*4f60*/  @!P1 SEL R3, R13, R3, !P2 ;  /* 0x000000030d039207 */ /* 0x000fe20005000000 */
[----:B------:R-:W1:Y:S01]  /*4f70*/  SYNCS.PHASECHK.TRANS64.TRYWAIT P5, [UR13+0xb8], R32 ;  /* 0x0000b820ff0075a7 */ /* 0x000e6200080a110d */
[----:B-----5:R-:W2:Y:S02]  /*4f80*/  @!P1 LDC R0, c[0x0][0xb20] ;  /* 0x0002c800ff009b82 */ /* 0x020ea40000000800 */
[----:B--2---:R-:W-:Y:S04]  /*4f90*/  @!P1 SHF.R.U32.HI R0, RZ, R0, R4 ;  /* 0x00000000ff009219 */ /* 0x004fe80000011604 */
[----:B------:R-:W-:Y:S05]  /*4fa0*/  @!P1 SEL R4, R12, R0, !P0 ;  /* 0x000000000c049207 */ /* 0x000fea0004000000 */
[----:B------:R-:W-:Y:S02]  /*4fb0*/  @!P1 IMAD.IADD R0, R4, 0x1, -R3 ;  /* 0x0000000104009824 */ /* 0x000fe400078e0a03 */
[----:B------:R-:W-:Y:S02]  /*4fc0*/  @!P1 IMAD.IADD R3, R3, 0x1, -R4 ;  /* 0x0000000103039824 */ /* 0x000fe400078e0a04 */
[----:B------:R-:W-:Y:S02]  /*4fd0*/  @!P1 IMAD R13, R0, R2, R13 ;  /* 0x00000002000d9224 */ /* 0x000fe400078e020d */
[----:B------:R-:W-:Y:S01]  /*4fe0*/  @!P1 IMAD R12, R3, R10, R12 ;  /* 0x0000000a030c9224 */ /* 0x000fe200078e020c */
[----:B-1----:R-:W-:Y:S06]  /*4ff0*/  @!P5 BRA `(.L_x_100) ;  /* 0x0000003c0064d947 */ /* 0x002fec0003800000 */
.L_x_189:
[----:B------:R-:W-:Y:S01]  /*5000*/  @!P4 IADD3 R2, P0, PT, R30, 0x580, RZ ;  /* 0x000005801e02c810 */ /* 0x000fe20007f1e0ff */
[----:B------:R-:W-:Y:S01]  /*5010*/  UMOV UR18, 0x0 ;  /* 0x0000000000127882 */ /* 0x000fe20000000000 */
[----:B------:R-:W-:Y:S01]  /*5020*/  UMOV UR19, 0x10000000 ;  /* 0x1000000000137882 */ /* 0x000fe20000000000 */
[----:B------:R-:W-:Y:S01]  /*5030*/  VOTEU.ALL UP0, P4 ;  /* 0x0000000000ff7886 */ /* 0x000fe20002000000 */
[----:B------:R-:W-:Y:S01]  /*5040*/  @!P4 R2UR UR9, R2 ;  /* 0x000000000209c2ca */ /* 0x000fe200000e0000 */
[----:B-1----:R-:W-:Y:S01]  /*5050*/  @!P4 IMAD.X R0, RZ, RZ, R31, P0 ;  /* 0x000000ffff00c224 */ /* 0x002fe200000e061f */
[----:B------:R-:W-:Y:S01]  /*5060*/  UMOV UR12, UR36 ;  /* 0x00000024000c7c82 */ /* 0x000fe20008000000 */
[----:B------:R-:W-:Y:S01]  /*5070*/  @P3 R2UR UR36, R26 ;  /* 0x000000001a2432ca */ /* 0x000fe200000e0000 */
[----:B------:R-:W-:Y:S01]  /*5080*/  @!UP0 ULEA UR15, UR14, UR6, 0xd ;  /* 0x000000060e0f8291 */ /* 0x000fe2000f8e68ff */
[----:B------:R-:W-:Y:S01]  /*5090*/  ISETP.NE.AND P0, PT, R28, 0x2, PT ;  /* 0x000000021c00780c */ /* 0x000fe20003f05270 */
[----:B------:R-:W-:Y:S01]  /*50a0*/  @!UP0 UIADD3 UR10, UPT, UPT, UR10, 0x20, URZ ;  /* 0x000000200a0a8890 */ /* 0x000fe2000fffe0ff */
[----:B------:R-:W-:Y:S01]  /*50b0*/  @!P4 R2UR UR8, R0 ;  /* 0x000000000008c2ca */ /* 0x000fe200000e0000 */
[----:B------:R-:W-:Y:S01]  /*50c0*/  IMAD.IADD R4, R12, 0x1, R96 ;  /* 0x000000010c047824 */ /* 0x000fe200078e0260 */
[----:B------:R-:W-:Y:S02]  /*50d0*/  SEL R0, RZ, 0x1, P0 ;  /* 0x00000001ff007807 */ /* 0x000fe40000000000 */
[----:B------:R-:W-:Y:S02]  /*50e0*/  SEL R28, R28, RZ, P0 ;  /* 0x000000ff1c1c7207 */ /* 0x000fe40000000000 */
[----:B------:R-:W-:Y:S01]  /*50f0*/  IMAD.U32 R2, RZ, RZ, UR9 ;  /* 0x00000009ff027e24 */ /* 0x000fe2000f8e00ff */
[----:B------:R-:W-:Y:S01]  /*5100*/  UIADD3 UR9, UPT, UPT, UR13, 0xa0, URZ ;  /* 0x000000a00d097890 */ /* 0x000fe2000fffe0ff */
[----:B------:R-:W-:Y:S03]  /*5110*/  LOP3.LUT R27, R27, R0, RZ, 0x3c, !PT ;  /* 0x000000001b1b7212 */ /* 0x000fe600078e3cff */
[----:B------:R-:W-:Y:S02]  /*5120*/  @!P4 R2UR UR16, R2 ;  /* 0x000000000210c2ca */ /* 0x000fe400000e0000 */
[----:B------:R-:W-:Y:S01]  /*5130*/  IMAD.U32 R3, RZ, RZ, UR8 ;  /* 0x00000008ff037e24 */ /* 0x000fe2000f8e00ff */
[----:B------:R-:W-:Y:S01]  /*5140*/  @!UP0 UIADD3 UR8, UPT, UPT, UR15, 0x200, URZ ;  /* 0x000002000f088890 */ /* 0x000fe2000fffe0ff */
[----:B------:R-:W-:Y:S01]  /*5150*/  VOTEU.ALL UP0, P4 ;  /* 0x0000000000ff7886 */ /* 0x000fe20002000000 */
[----:B------:R-:W-:Y:S02]  /*5160*/  UPRMT UR15, UR46, 0x654, UR9 ;  /* 0x000006542e0f7896 */ /* 0x000fe40008000009 */
[----:B------:R-:W-:Y:S01]  /*5170*/  @!P4 R2UR UR17, R3 ;  /* 0x000000000311c2ca */ /* 0x000fe200000e0000 */
[----:B------:R-:W-:Y:S11]  /*5180*/  IMAD.IADD R3, R13, 0x1, R97 ;  /* 0x000000010d037824 */ /* 0x000ff600078e0261 */
[----:B------:R-:W-:Y:S01]  /*5190*/  @!UPT UIADD3 URZ, UPT, UPT, URZ, URZ, URZ ;  /* 0x000000fffffff290 */ /* 0x000fe2000fffe0ff */
[----:B------:R2:W-:Y:S01]  /*51a0*/  @!UP0 UTMALDG.3D [UR8], [UR16], desc[UR18] ;  /* 0x00001208100085b4 */ /* 0x0005e20008011000 */
[----:B------:R2:W-:Y:S01]  /*51b0*/  @!P4 SYNCS.ARRIVE.TRANS64.RED.A0TR RZ, [UR13+0xa0], R25 ;  /* 0x0000a019ffffc9a7 */ /* 0x0005e2000830040d */
[----:B------:R-:W-:Y:S04]  /*51c0*/  UIADD3 UR13, UPT, UPT, UR14, 0x1, URZ ;  /* 0x000000010e0d7890 */ /* 0x000fe8000fffe0ff */
[----:B------:R-:W-:Y:S04]  /*51d0*/  UISETP.NE.AND UP0, UPT, UR13, 0x3, UPT ;  /* 0x000000030d00788c */ /* 0x000fe8000bf05270 */
[----:B------:R-:W-:Y:S02]  /*51e0*/  USEL UR14, URZ, 0x1, UP0 ;  /* 0x00000001ff0e7887 */ /* 0x000fe40008000000 */
[----:B------:R-:W-:Y:S02]  /*51f0*/  USEL UR13, UR13, URZ, UP0 ;  /* 0x000000ff0d0d7287 */ /* 0x000fe40008000000 */
[----:B------:R-:W-:Y:S02]  /*5200*/  UPLOP3.LUT UP0, UPT, UPT, UPT, UPT, 0x80, 0x8 ;  /* 0x000000000008789c */ /* 0x000fe40003f0f070 */
[----:B------:R-:W-:Y:S01]  /*5210*/  LOP3.LUT R29, R29, UR14, RZ, 0x3c, !PT ;  /* 0x0000000e1d1d7c12 */ /* 0x000fe2000f8e3cff */
[----:B------:R-:W-:Y:S01]  /*5220*/  SYNCS.ARRIVE.TRANS64.RED.A1T0 RZ, [UR15], RZ ;  /* 0x000000ffffff79a7 */ /* 0x000fe2000810040f */
[----:B------:R-:W-:Y:S07]  /*5230*/  @P3 BRA `(.L_x_101) ;  /* 0xfffffff4001c3947 */ /* 0x000fee000383ffff */
[----:B------:R-:W-:Y:S01]  /*5240*/  UIADD3 UR6, UPT, UPT, UR6, 0xb8, URZ ;  /* 0x000000b806067890 */ /* 0x000fe2000fffe0ff */
[----:B------:R-:W-:-:S03]  /*5250*/  SHF.L.U32 R2, R29, 0x1f, RZ ;  /* 0x0000001f1d027819 */ /* 0x000fc600000006ff */
[----:B------:R-:W-:-:S09]  /*5260*/  ULEA UR4, UR13, UR6, 0x3 ;  /* 0x000000060d047291 */ /* 0x000fd2000f8e18ff */
[----:B------:R-:W1:Y:S02]  /*5270*/  SYNCS.PHASECHK.TRANS64.TRYWAIT P0, [UR4], R2 ;  /* 0x00000002ff0075a7 */ /* 0x000e640008001104 */
[----:B-1----:R-:W-:Y:S05]  /*5280*/  @!P0 BRA `(.L_x_102) ;  /* 0x0000003800d88947 */ /* 0x002fea0003800000 */
.L_x_191:
        /* <DEDUP_REMOVED lines=9> */
.L_x_193:
[----:B------:R-:W-:-:S04]  /*5320*/  UIADD3 UR5, UPT, UPT, UR5, 0x1, URZ ;  /* 0x0000000105057890 */ /* 0x000fc8000fffe0ff */
[----:B------:R-:W-:-:S04]  /*5330*/  UISETP.NE.AND UP0, UPT, UR5, 0x3, UPT ;  /* 0x000000030500788c */ /* 0x000fc8000bf05270 */
[----:B------:R-:W-:Y:S02]  /*5340*/  USEL UR4, URZ, 0x1, UP0 ;  /* 0x00000001ff047887 */ /* 0x000fe40008000000 */
[----:B------:R-:W-:-:S04]  /*5350*/  USEL UR5, UR5, URZ, UP0 ;  /* 0x000000ff05057287 */ /* 0x000fc80008000000 */
[----:B------:R-:W-:Y:S01]  /*5360*/  ULEA UR5, UR5, UR6, 0x3 ;  /* 0x0000000605057291 */ /* 0x000fe2000f8e18ff */
[----:B-1----:R-:W-:-:S04]  /*5370*/  LOP3.LUT R2, R29, UR4, RZ, 0x3c, !PT ;  /* 0x000000041d027c12 */ /* 0x002fc8000f8e3cff */
[----:B------:R-:W-:Y:S01]  /*5380*/  SHF.L.U32 R2, R2, 0x1f, RZ ;  /* 0x0000001f02027819 */ /* 0x000fe200000006ff */
[----:B------:R-:W-:-:S07]  /*5390*/  IMAD.U32 R0, RZ, RZ, UR5 ;  /* 0x00000005ff007e24 */ /* 0x000fce000f8e00ff */
.L_x_104:
[----:B-1----:R1:W4:Y:S02]  /*53a0*/  SYNCS.PHASECHK.TRANS64.TRYWAIT P0, [R0+URZ], R2 ;  /* 0x00000002000075a7 */ /* 0x00232400080011ff */
[----:B----4-:R-:W-:Y:S05]  /*53b0*/  @!P0 NANOSLEEP.SYNCS 0x989680 ;  /* 0x009896800000895d */ /* 0x010fea0003900000 */
[----:B------:R-:W4:Y:S02]  /*53c0*/  @!P0 SYNCS.PHASECHK.TRANS64 P0, [R0+URZ], R2 ;  /* 0x00000002000085a7 */ /* 0x000f2400080010ff */
[----:B--2-4-:R-:W-:Y:S05]  /*53d0*/  @P0 EXIT ;  /* 0x000000000000094d */ /* 0x014fea0003800000 */
[----:B------:R-:W-:Y:S05]  /*53e0*/  BRA `(.L_x_104) ;  /* 0xfffffffc00ec7947 */ /* 0x000fea000383ffff */
.L_x_92:
[----:B------:R-:W-:-:S06]  /*53f0*/  UISETP.GE.AND UP0, UPT, UR10, 0x4, UPT ;  /* 0x000000040a00788c */ /* 0x000fcc000bf06270 */
[----:B------:R-:W-:-:S13]  /*5400*/  PLOP3.LUT P0, PT, PT, PT, UP0, 0x80, 0x8 ;  /* 0x000000000008781c */ /* 0x000fda0003f0f008 */
[----:B------:R-:W-:Y:S05]  /*5410*/  @!P0 EXIT ;  /* 0x000000000000894d */ /* 0x000fea0003800000 */
[----:B------:R-:W-:Y:S01]  /*5420*/  BAR.SYNC.DEFER_BLOCKING 0x6, 0xa0 ;  /* 0x0182800000007b1d */ /* 0x000fe20000010000 */
[----:B------:R-:W-:Y:S01]  /*5430*/  IMAD.SHL.U32 R110, R0, 0x20, RZ ;  /* 0x00000020006e7824 */ /* 0x000fe200078e00ff */
[----:B------:R-:W-:Y:S01]  /*5440*/  LOP3.LUT R46, R2, 0x60, R0, 0xf8, !PT ;  /* 0x00000060022e7812 */ /* 0x000fe200078ef800 */
[C---:B------:R-:W-:Y:S01]  /*5450*/  IMAD.SHL.U32 R6, R0.reuse, 0x4, RZ ;  /* 0x0000000400067824 */ /* 0x040fe200078e00ff */
[C---:B------:R-:W-:Y:S01]  /*5460*/  LOP3.LUT R105, R0.reuse, 0x2, RZ, 0xc0, !PT ;  /* 0x0000000200697812 */ /* 0x040fe200078ec0ff */
[----:B------:R-:W-:Y:S01]  /*5470*/  IMAD.U32 R84, R0, 0x10000, RZ ;  /* 0x0001000000547824 */ /* 0x000fe200078e00ff */
[----:B------:R-:W-:Y:S02]  /*5480*/  UMOV UR47, 0x400 ;  /* 0x00000400002f7882 */ /* 0x000fe40000000000 */
[----:B------:R-:W1:Y:S01]  /*5490*/  LDC R101, c[0x0][0x370] ;  /* 0x0000dc00ff657b82 */ /* 0x000e620000000800 */
[----:B------:R-:W-:Y:S01]  /*54a0*/  ULEA UR47, UR46, UR47, 0x18 ;  /* 0x0000002f2e2f7291 */ /* 0x000fe2000f8ec0ff */
[----:B------:R-:W-:Y:S01]  /*54b0*/  LOP3.LUT R7, R110, 0xc0, RZ, 0xc0, !PT ;  /* 0x000000c06e077812 */ /* 0x000fe200078ec0ff */
[----:B------:R-:W-:Y:S01]  /*54c0*/  HFMA2 R108, -RZ, RZ, 0, 0 ;  /* 0x00000000ff6c7431 */ /* 0x000fe200000001ff */
[C---:B------:R-:W-:Y:S01]  /*54d0*/  LOP3.LUT R103, R0.reuse, 0x60, RZ, 0xc0, !PT ;  /* 0x0000006000677812 */ /* 0x040fe200078ec0ff */
[----:B------:R-:W-:Y:S01]  /*54e0*/  UIADD3 UR53, UPT, UPT, UR47, 0x200, URZ ;  /* 0x000002002f357890 */ /* 0x000fe2000fffe0ff */
[----:B------:R-:W-:Y:S01]  /*54f0*/  LOP3.LUT R0, R0, 0x4, RZ, 0xc0, !PT ;  /* 0x0000000400007812 */ /* 0x000fe200078ec0ff */
[----:B------:R-:W-:Y:S01]  /*5500*/  IMAD.MOV.U32 R85, RZ, RZ, RZ ;  /* 0x000000ffff557224 */ /* 0x000fe200078e00ff */
[----:B------:R-:W2:Y:S01]  /*5510*/  LDC R42, c[0x0][0xb0c] ;  /* 0x0002c300ff2a7b82 */ /* 0x000ea20000000800 */
[----:B------:R-:W-:Y:S01]  /*5520*/  LOP3.LUT R6, R7, 0x18, R6, 0xf8, !PT ;  /* 0x0000001807067812 */ /* 0x000fe200078ef806 */
[----:B------:R-:W-:Y:S01]  /*5530*/  IMAD.MOV.U32 R112, RZ, RZ, RZ ;  /* 0x000000ffff707224 */ /* 0x000fe200078e00ff */
[----:B------:R-:W-:Y:S01]  /*5540*/  LOP3.LUT R84, R84, 0x600000, RZ, 0xc0, !PT ;  /* 0x0060000054547812 */ /* 0x000fe200078ec0ff */
[----:B------:R-:W-:Y:S01]  /*5550*/  IMAD.MOV.U32 R107, RZ, RZ, RZ ;  /* 0x000000ffff6b7224 */ /* 0x000fe200078e00ff */
[----:B------:R-:W-:Y:S01]  /*5560*/  IADD3 R109, PT, PT, -R0, 0x2, RZ ;  /* 0x00000002006d7810 */ /* 0x000fe20007ffe1ff */
[----:B------:R-:W-:Y:S01]  /*5570*/  IMAD.MOV R105, RZ, RZ, -R105 ;  /* 0x000000ffff697224 */ /* 0x000fe200078e0a69 */
[----:B------:R-:W-:Y:S01]  /*5580*/  LOP3.LUT R110, R6, 0xf20, R110, 0xf8, !PT ;  /* 0x00000f20066e7812 */ /* 0x000fe200078ef86e */
[----:B------:R-:W3:Y:S01]  /*5590*/  LDC R99, c[0x0][0xb20] ;  /* 0x0002c800ff637b82 */ /* 0x000ee20000000800 */
[----:B------:R-:W4:Y:S01]  /*55a0*/  LDS R5, [UR47+0x190] ;  /* 0x0001902fff057984 */ /* 0x000f220008000800 */
[----:B------:R-:W-:Y:S01]  /*55b0*/  IADD3 R104, PT, PT, -R0, RZ, RZ ;  /* 0x000000ff00687210 */ /* 0x000fe20007ffe1ff */
[----:B------:R-:W-:Y:S01]  /*55c0*/  IMAD.SHL.U32 R109, R109, 0x10, RZ ;  /* 0x000000106d6d7824 */ /* 0x000fe200078e00ff */
[----:B------:R-:W-:Y:S01]  /*55d0*/  LEA R110, R110, UR53, 0x1 ;  /* 0x000000356e6e7c11 */ /* 0x000fe2000f8e08ff */
[----:B------:R-:W1:Y:S03]  /*55e0*/  LDCU.64 UR54, c[0x0][0x348] ;  /* 0x00006900ff3677ac */ /* 0x000e660008000a00 */
[----:B------:R-:W1:Y:S01]  /*55f0*/  LDC R41, c[0x0][0xb30] ;  /* 0x0002cc00ff297b82 */ /* 0x000e620000000800 */
[----:B------:R-:W-:Y:S01]  /*5600*/  UMOV UR52, 0x1 ;  /* 0x0000000100347882 */ /* 0x000fe20000000000 */
[----:B------:R-:W-:Y:S01]  /*5610*/  UMOV UR57, URZ ;  /* 0x000000ff00397c82 */ /* 0x000fe20008000000 */
[----:B------:R-:W1:Y:S01]  /*5620*/  LDCU UR37, c[0x0][0x384] ;  /* 0x00007080ff2577ac */ /* 0x000e620008000800 */
[----:B------:R-:W1:Y:S04]  /*5630*/  LDCU.64 UR38, c[0x0][0x888] ;  /* 0x00011100ff2677ac */ /* 0x000e680008000a00 */
[----:B------:R-:W1:Y:S01]  /*5640*/  LDC R43, c[0x0][0x388] ;  /* 0x0000e200ff2b7b82 */ /* 0x000e620000000800 */
[----:B------:R-:W1:Y:S01]  /*5650*/  LDCU.64 UR44, c[0x0][0x8c0] ;  /* 0x00011800ff2c77ac */ /* 0x000e620008000a00 */
[----:B------:R-:W-:-:S06]  /*5660*/  UMOV UR51, URZ ;  /* 0x000000ff00337c82 */ /* 0x000fcc0008000000 */
[----:B------:R-:W1:Y:S01]  /*5670*/  LDC.64 R94, c[0x0][0xb10] ;  /* 0x0002c400ff5e7b82 */ /* 0x000e620000000a00 */
[----:B------:R-:W-:-:S07]  /*5680*/  UMOV UR50, URZ ;  /* 0x000000ff00327c82 */ /* 0x000fce0008000000 */
[----:B------:R-:W1:Y:S08]  /*5690*/  LDC.64 R38, c[0x0][0xb18] ;  /* 0x0002c600ff267b82 */ /* 0x000e700000000a00 */
[----:B------:R-:W1:Y:S01]  /*56a0*/  LDC.64 R90, c[0x0][0x888] ;  /* 0x00022200ff5a7b82 */ /* 0x000e620000000a00 */
[----:B----4-:R-:W-:-:S07]  /*56b0*/  IMAD.IADD R84, R5, 0x1, R84 ;  /* 0x0000000105547824 */ /* 0x010fce00078e0254 */
[----:B------:R-:W4:Y:S08]  /*56c0*/  LDC.64 R36, c[0x0][0xb28] ;  /* 0x0002ca00ff247b82 */ /* 0x000f300000000a00 */
[----:B------:R-:W1:Y:S08]  /*56d0*/  LDC.64 R92, c[0x0][0x890] ;  /* 0x00022400ff5c7b82 */ /* 0x000e700000000a00 */
[----:B------:R-:W1:Y:S08]  /*56e0*/  LDC.64 R88, c[0x0][0x8b0] ;  /* 0x00022c00ff587b82 */ /* 0x000e700000000a00 */
[----:B------:R-:W1:Y:S08]  /*56f0*/  LDC.64 R86, c[0x0][0x8a8] ;  /* 0x00022a00ff567b82 */ /* 0x000e700000000a00 */
[----:B--23--:R-:W1:Y:S02]  /*5700*/  LDC R100, c[0x0][0x374] ;  /* 0x0000dd00ff647b82 */ /* 0x00ce640000000800 */
.L_x_137:
[C---:B------:R-:W-:Y:S02]  /*5710*/  LEA R0, R112.reuse, UR47, 0x3 ;  /* 0x0000002f70007c11 */ /* 0x040fe4000f8e18ff */
[----:B------:R-:W-:Y:S02]  /*5720*/  SHF.L.U32 R2, R107, 0x1f, RZ ;  /* 0x0000001f6b027819 */ /* 0x000fe400000006ff */
[----:B------:R-:W-:Y:S02]  /*5730*/  LEA R16, R112, UR47, 0x4 ;  /* 0x0000002f70107c11 */ /* 0x000fe4000f8e20ff */
[----:B------:R-:W2:Y:S02]  /*5740*/  SYNCS.PHASECHK.TRANS64.TRYWAIT P0, [R0+URZ+0xe0], R2 ;  /* 0x0000e002000075a7 */ /* 0x000ea400080011ff */
[----:B--2---:R-:W-:Y:S05]  /*5750*/  @!P0 BRA `(.L_x_105) ;  /* 0x0000003400d48947 */ /* 0x004fea0003800000 */
.L_x_194:
[----:B------:R-:W3:Y:S01]  /*5760*/  LDC.64 R12, c[0x0][0xb10] ;  /* 0x0002c400ff0c7b82 */ /* 0x000ee20000000a00 */
[----:B------:R-:W4:Y:S01]  /*5770*/  LDS.128 R16, [R16+0x170] ;  /* 0x0001700010107984 */ /* 0x000f220000000c00 */
[----:B-1----:R-:W-:Y:S01]  /*5780*/  ISETP.NE.AND P1, PT, R41, 0x1, PT ;  /* 0x000000012900780c */ /* 0x002fe20003f25270 */
[----:B--2---:R-:W-:Y:S01]  /*5790*/  VIADD R0, R0, 0xf0 ;  /* 0x000000f000007836 */ /* 0x004fe20000000000 */
[----:B------:R-:W-:Y:S04]  /*57a0*/  ISETP.GE.AND P0, PT, R40, 0x1, PT ;  /* 0x000000012800780c */ /* 0x000fe80003f06270 */
[----:B------:R-:W1:Y:S01]  /*57b0*/  LDC.64 R10, c[0x0][0xb18] ;  /* 0x0002c600ff0a7b82 */ /* 0x000e620000000a00 */
[----:B------:R-:W-:Y:S01]  /*57c0*/  PRMT R0, RZ, 0x654, R0 ;  /* 0x00000654ff007816 */ /* 0x000fe20000000000 */
[----:B------:R-:W-:Y:S01]  /*57d0*/  @!PT LDS RZ, [RZ] ;  /* 0x00000000fffff984 */ /* 0x000fe20000000800 */
[----:B------:R-:W-:Y:S01]  /*57e0*/  @!PT LDS RZ, [RZ] ;  /* 0x00000000fffff984 */ /* 0x000fe20000000800 */
[----:B------:R-:W-:Y:S01]  /*57f0*/  @!PT LDS RZ, [RZ] ;  /* 0x00000000fffff984 */ /* 0x000fe20000000800 */
[----:B------:R-:W-:Y:S01]  /*5800*/  @!PT LDS RZ, [RZ] ;  /* 0x00000000fffff984 */ /* 0x000fe20000000800 */
[----:B------:R2:W-:Y:S06]  /*5810*/  MEMBAR.ALL.CTA ;  /* 0x0000000000007992 */ /* 0x0005ec0000008000 */
[----:B--2---:R-:W2:Y:S01]  /*5820*/  FENCE.VIEW.ASYNC.S ;  /* 0x00000000000073c6 */ /* 0x004ea20000000000 */
[----:B------:R-:W1:Y:S08]  /*5830*/  @!P1 LDC R14, c[0x0][0xb20] ;  /* 0x0002c800ff0e9b82 */ /* 0x000e700000000800 */
[----:B------:R-:W1:Y:S01]  /*5840*/  @!P1 LDC R9, c[0x0][0xb0c] ;  /* 0x0002c300ff099b82 */ /* 0x000e620000000800 */
[----:B--2---:R2:W-:Y:S01]  /*5850*/  SYNCS.ARRIVE.TRANS64.RED.A1T0 RZ, [R0+URZ], RZ ;  /* 0x000000ff00ff79a7 */ /* 0x0045e200081004ff */
[----:B----4-:R-:W-:Y:S04]  /*5860*/  LOP3.LUT P4, RZ, R18, 0x1, RZ, 0xc0, !PT ;  /* 0x0000000112ff7812 */ /* 0x010fe8000788c0ff */
[----:B------:R-:W-:Y:S09]  /*5870*/  P2R R111, PR, RZ, 0x10 ;  /* 0x00000010ff6f7803 */ /* 0x000ff20000000000 */
[----:B------:R-:W-:Y:S02]  /*5880*/  @P4 MOV R45, R16 ;  /* 0x00000010002d4202 */ /* 0x000fe40000000f00 */
[----:B------:R-:W-:Y:S01]  /*5890*/  @P4 LOP3.LUT R44, R17, 0xffff, RZ, 0xc0, !PT ;  /* 0x0000ffff112c4812 */ /* 0x000fe200078ec0ff */
[----:B--23--:R-:W-:Y:S06]  /*58a0*/  @!P0 BRA `(.L_x_106) ;  /* 0x0000000000a48947 */ /* 0x00cfec0003800000 */
[----:B------:R-:W-:Y:S01]  /*58b0*/  IMAD.HI.U32 R0, R100, R39, RZ ;  /* 0x0000002764007227 */ /* 0x000fe200078e00ff */
[----:B------:R-:W-:Y:S02]  /*58c0*/  ISETP.NE.AND P0, PT, R38, 0x1, PT ;  /* 0x000000012600780c */ /* 0x000fe40003f05270 */
[----:B------:R-:W-:Y:S01]  /*58d0*/  ISETP.NE.AND P2, PT, R40, 0x1, PT ;  /* 0x000000012800780c */ /* 0x000fe20003f45270 */
[----:B------:R-:W-:Y:S01]  /*58e0*/  IMAD.HI.U32 R6, R101, R94, RZ ;  /* 0x0000005e65067227 */ /* 0x000fe200078e00ff */
[----:B------:R-:W-:Y:S02]  /*58f0*/  SHF.R.U32.HI R0, RZ, R99, R0 ;  /* 0x00000063ff007219 */ /* 0x000fe40000011600 */
[----:B------:R-:W-:Y:S01]  /*5900*/  ISETP.NE.AND P3, PT, R42, 0x1, PT ;  /* 0x000000012a00780c */ /* 0x000fe20003f65270 */
[----:B------:R-:W-:Y:S01]  /*5910*/  IMAD.HI.U32 R8, R44, R39, RZ ;  /* 0x000000272c087227 */ /* 0x000fe200078e00ff */
[-C--:B------:R-:W-:Y:S02]  /*5920*/  SHF.R.U32.HI R6, RZ, R95.reuse, R6 ;  /* 0x0000005fff067219 */ /* 0x080fe40000011606 */
[----:B------:R-:W-:Y:S01]  /*5930*/  SEL R0, R100, R0, !P0 ;  /* 0x0000000064007207 */ /* 0x000fe20004000000 */
[----:B------:R-:W-:Y:S01]  /*5940*/  IMAD.HI.U32 R7, R45, R94, RZ ;  /* 0x0000005e2d077227 */ /* 0x000fe200078e00ff */
[----:B------:R-:W-:Y:S03]  /*5950*/  SEL R6, R101, R6, !P3 ;  /* 0x0000000665067207 */ /* 0x000fe60005800000 */
[-C--:B------:R-:W-:Y:S01]  /*5960*/  IMAD.HI.U32 R5, R0, R36.reuse, RZ ;  /* 0x0000002400057227 */ /* 0x080fe200078e00ff */
[----:B------:R-:W-:Y:S03]  /*5970*/  SHF.R.U32.HI R7, RZ, R95, R7 ;  /* 0x0000005fff077219 */ /* 0x000fe60000011607 */
[----:B------:R-:W-:Y:S01]  /*5980*/  IMAD.HI.U32 R2, R6, R36, RZ ;  /* 0x0000002406027227 */ /* 0x000fe200078e00ff */
[----:B------:R-:W-:Y:S02]  /*5990*/  @P2 SHF.R.U32.HI R0, RZ, R37, R5 ;  /* 0x00000025ff002219 */ /* 0x000fe40000011605 */
[----:B------:R-:W-:Y:S02]  /*59a0*/  SHF.R.U32.HI R5, RZ, R99, R8 ;  /* 0x00000063ff057219 */ /* 0x000fe40000011608 */
[----:B------:R-:W-:Y:S01]  /*59b0*/  @P2 SHF.R.U32.HI R6, RZ, R37, R2 ;  /* 0x00000025ff062219 */ /* 0x000fe20000011602 */
[----:B------:R-:W-:Y:S01]  /*59c0*/  IMAD R0, R40, R0, RZ ;  /* 0x0000000028007224 */ /* 0x000fe200078e02ff */
[----:B------:R-:W-:Y:S02]  /*59d0*/  SEL R5, R44, R5, !P0 ;  /* 0x000000052c057207 */ /* 0x000fe40004000000 */
[----:B------:R-:W-:Y:S01]  /*59e0*/  SEL R2, R45, R7, !P3 ;  /* 0x000000072d027207 */ /* 0x000fe20005800000 */
[----:B------:R-:W-:Y:S01]  /*59f0*/  IMAD R7, R40, R6, RZ ;  /* 0x0000000628077224 */ /* 0x000fe200078e02ff */
[C---:B------:R-:W-:Y:S01]  /*5a00*/  ISETP.GE.AND P0, PT, R5.reuse, R0, PT ;  /* 0x000000000500720c */ /* 0x040fe20003f06270 */
[C---:B------:R-:W-:Y:S03]  /*5a10*/  IMAD.HI.U32 R0, R5.reuse, R36, RZ ;  /* 0x0000002405007227 */ /* 0x040fe600078e00ff */
[C---:B------:R-:W-:Y:S02]  /*5a20*/  ISETP.GE.OR P0, PT, R2.reuse, R7, P0 ;  /* 0x000000070200720c */ /* 0x040fe40000706670 */
[----:B------:R-:W-:Y:S04]  /*5a30*/  SHF.R.U32.HI R0, RZ, R37, R0 ;  /* 0x00000025ff007219 */ /* 0x000fe80000011600 */
[C---:B------:R-:W-:Y:S05]  /*5a40*/  SEL R8, R5.reuse, R0, !P2 ;  /* 0x0000000005087207 */ /* 0x040fea0005000000 */
        /* <DEDUP_REMOVED lines=14> */
[----:B------:R-:W-:Y:S07]  /*5b30*/  IMAD R44, R5, R38, R44 ;  /* 0x00000026052c7224 */ /* 0x000fee00078e022c */
.L_x_106:
[----:B-1----:R-:W-:Y:S01]  /*5b40*/  @!P1 ISETP.NE.AND P0, PT, R10, 0x1, PT ;  /* 0x000000010a00980c */ /* 0x002fe20003f05270 */
[----:B------:R-:W-:Y:S01]  /*5b50*/  @!P1 IMAD.HI.U32 R0, R45, R12, RZ ;  /* 0x0000000c2d009227 */ /* 0x000fe200078e00ff */
[----:B------:R-:W-:Y:S01]  /*5b60*/  @!P1 ISETP.NE.AND P2, PT, R9, 0x1, PT ;  /* 0x000000010900980c */ /* 0x000fe20003f45270 */
[----:B------:R-:W-:Y:S01]  /*5b70*/  ULOP3.LUT UP0, URZ, UR53, 0x1b0, URZ, 0xc0, !UPT ;  /* 0x000001b035ff7892 */ /* 0x000fe2000f80c0ff */
[----:B------:R-:W-:Y:S01]  /*5b80*/  R2UR UR5, R3 ;  /* 0x00000000030572ca */ /* 0x000fe200000e0000 */
[----:B------:R-:W-:Y:S01]  /*5b90*/  @!P1 IMAD.HI.U32 R2, R44, R11, RZ ;  /* 0x0000000b2c029227 */ /* 0x000fe200078e00ff */
[----:B------:R-:W-:Y:S02]  /*5ba0*/  @!P1 SHF.R.U32.HI R0, RZ, R13, R0 ;  /* 0x0000000dff009219 */ /* 0x000fe40000011600 */
[----:B------:R-:W-:Y:S01]  /*5bb0*/  R2UR UR4, R4 ;  /* 0x00000000040472ca */ /* 0x000fe200000e0000 */
[----:B------:R-:W-:Y:S01]  /*5bc0*/  VIADD R112, R112, 0x1 ;  /* 0x0000000170707836 */ /* 0x000fe20000000000 */
[----:B------:R-:W-:Y:S02]  /*5bd0*/  @!P1 SHF.R.U32.HI R2, RZ, R14, R2 ;  /* 0x0000000eff029219 */ /* 0x000fe40000011602 */
[----:B------:R-:W-:Y:S02]  /*5be0*/  @!P1 SEL R3, R45, R0, !P2 ;  /* 0x000000002d039207 */ /* 0x000fe40005000000 */
[----:B------:R-:W-:Y:S02]  /*5bf0*/  @!P1 SEL R2, R44, R2, !P0 ;  /* 0x000000022c029207 */ /* 0x000fe40004000000 */
[----:B------:R-:W-:Y:S01]  /*5c00*/  @P4 SHF.R.U32.HI R106, RZ, 0x10, R17 ;  /* 0x00000010ff6a4819 */ /* 0x000fe20000011611 */
[----:B------:R-:W-:Y:S02]  /*5c10*/  USHF.L.U32 UR42, UR5, 0x7, URZ ;  /* 0x00000007052a7899 */ /* 0x000fe400080006ff */
[----:B------:R-:W-:Y:S02]  /*5c20*/  @!P1 IMAD.IADD R0, R2, 0x1, -R3 ;  /* 0x0000000102009824 */ /* 0x000fe400078e0a03 */
[----:B------:R-:W-:Y:S01]  /*5c30*/  @!P1 IMAD.IADD R2, R3, 0x1, -R2 ;  /* 0x0000000103029824 */ /* 0x000fe200078e0a02 */
[----:B------:R-:W-:Y:S01]  /*5c40*/  USHF.L.U32 UR41, UR4, 0x6, URZ ;  /* 0x0000000604297899 */ /* 0x000fe200080006ff */
[----:B------:R-:W-:Y:S02]  /*5c50*/  @!P1 IMAD R45, R0, R9, R45 ;  /* 0x00000009002d9224 */ /* 0x000fe400078e022d */
[----:B------:R-:W-:Y:S01]  /*5c60*/  @!P1 IMAD R44, R2, R10, R44 ;  /* 0x0000000a022c9224 */ /* 0x000fe200078e022c */
[----:B------:R-:W-:Y:S08]  /*5c70*/  BRA.U !UP0, `(.L_x_107) ;  /* 0x00000001087c7547 */ /* 0x000ff0000b800000 */
[----:B------:R-:W1:Y:S01]  /*5c80*/  LDCU.64 UR8, c[0x4][0x80] ;  /* 0x01001000ff0877ac */ /* 0x000e620008000a00 */
[----:B------:R-:W-:Y:S01]  /*5c90*/  MOV R2, 0x0 ;  /* 0x0000000000027802 */ /* 0x000fe20000000f00 */
[----:B------:R-:W-:Y:S02]  /*5ca0*/  HFMA2 R12, -RZ, RZ, 0, 5.9604644775390625e-08 ;  /* 0x00000001ff0c7431 */ /* 0x000fe400000001ff */
[----:B------:R-:W-:Y:S01]  /*5cb0*/  IMAD.MOV.U32 R8, RZ, RZ, 0x70 ;  /* 0x00000070ff087424 */ /* 0x000fe200078e00ff */
[----:B------:R2:W3:Y:S01]  /*5cc0*/  LDC.64 R14, c[0x4][R2] ;  /* 0x01000000020e7b82 */ /* 0x0004e20000000a00 */
[----:B------:R-:W4:Y:S01]  /*5cd0*/  LDCU.64 UR6, c[0x4][0x88] ;  /* 0x01001100ff0677ac */ /* 0x000f220008000a00 */
[----:B------:R-:W-:Y:S01]  /*5ce0*/  IMAD.MOV.U32 R13, RZ, RZ, RZ ;  /* 0x000000ffff0d7224 */ /* 0x000fe200078e00ff */
[----:B------:R-:W2:Y:S01]  /*5cf0*/  LDCU.64 UR4, c[0x4][0x8] ;  /* 0x01000100ff0477ac */ /* 0x000ea20008000a00 */
[----:B-1----:R-:W-:Y:S01]  /*5d00*/  MOV R5, UR9 ;  /* 0x0000000900057c02 */ /* 0x002fe20008000f00 */
[----:B------:R-:W-:Y:S01]  /*5d10*/  IMAD.U32 R4, RZ, RZ, UR8 ;  /* 0x00000008ff047e24 */ /* 0x000fe2000f8e00ff */
[----:B----4-:R-:W-:Y:S01]  /*5d20*/  MOV R7, UR7 ;  /* 0x0000000700077c02 */ /* 0x010fe20008000f00 */
[----:B------:R-:W-:Y:S01]  /*5d30*/  IMAD.U32 R6, RZ, RZ, UR6 ;  /* 0x00000006ff067e24 */ /* 0x000fe2000f8e00ff */
[----:B--2---:R-:W-:Y:S01]  /*5d40*/  MOV R11, UR5 ;  /* 0x00000005000b7c02 */ /* 0x004fe20008000f00 */
[----:B------:R-:W-:Y:S02]  /*5d50*/  IMAD.U32 R10, RZ, RZ, UR4 ;  /* 0x00000004ff0a7e24 */ /* 0x000fe4000f8e00ff */
[----:B------:R-:W-:Y:S07]  /*5d60*/  LEPC R20, `(.L_x_108) ;  /* 0x000000001014794e */ /* 0x000fee0000000000 */
[----:B---3-5:R-:W-:Y:S05]  /*5d70*/  CALL.ABS.NOINC R14 ;  /* 0x000000000e007343 */ /* 0x028fea0003c00000 */
.L_x_108:
[----:B------:R-:W1:Y:S01]  /*5d80*/  LDCU.64 UR8, c[0x4][0x80] ;  /* 0x01001000ff0877ac */ /* 0x000e620008000a00 */
[----:B------:R-:W2:Y:S01]  /*5d90*/  LDC.64 R2, c[0x4][R2] ;  /* 0x0100000002027b82 */ /* 0x000ea20000000a00 */
[----:B------:R-:W-:Y:S02]  /*5da0*/  HFMA2 R12, -RZ, RZ, 0, 5.9604644775390625e-08 ;  /* 0x00000001ff0c7431 */ /* 0x000fe400000001ff */
[----:B------:R-:W-:Y:S02]  /*5db0*/  IMAD.MOV.U32 R8, RZ, RZ, 0x70 ;  /* 0x00000070ff087424 */ /* 0x000fe400078e00ff */
[----:B------:R-:W-:Y:S01]  /*5dc0*/  IMAD.MOV.U32 R13, RZ, RZ, RZ ;  /* 0x000000ffff0d7224 */ /* 0x000fe200078e00ff */
[----:B------:R-:W3:Y:S01]  /*5dd0*/  LDCU.64 UR6, c[0x4][0x88] ;  /* 0x01001100ff0677ac */ /* 0x000ee20008000a00 */
[----:B------:R-:W4:Y:S01]  /*5de0*/  LDCU.64 UR4, c[0x4][0x8] ;  /* 0x01000100ff0477ac */ /* 0x000f220008000a00 */
[----:B-1----:R-:W-:Y:S02]  /*5df0*/  MOV R4, UR8 ;  /* 0x0000000800047c02 */ /* 0x002fe40008000f00 */
[----:B------:R-:W-:Y:S02]  /*5e00*/  MOV R5, UR9 ;  /* 0x0000000900057c02 */ /* 0x000fe40008000f00 */
[----:B---3--:R-:W-:Y:S01]  /*5e10*/  MOV R7, UR7 ;  /* 0x0000000700077c02 */ /* 0x008fe20008000f00 */
[----:B------:R-:W-:Y:S01]  /*5e20*/  IMAD.U32 R6, RZ, RZ, UR6 ;  /* 0x00000006ff067e24 */ /* 0x000fe2000f8e00ff */
[----:B----4-:R-:W-:Y:S01]  /*5e30*/  MOV R11, UR5 ;  /* 0x00000005000b7c02 */ /* 0x010fe20008000f00 */
[----:B------:R-:W-:Y:S02]  /*5e40*/  IMAD.U32 R10, RZ, RZ, UR4 ;  /* 0x00000004ff0a7e24 */ /* 0x000fe4000f8e00ff */
[----:B------:R-:W-:Y:S07]  /*5e50*/  LEPC R20, `(.L_x_107) ;  /* 0x000000001014794e */ /* 0x000fee0000000000 */
[----:B--2---:R-:W-:Y:S05]  /*5e60*/  CALL.ABS.NOINC R2 ;  /* 0x0000000002007343 */ /* 0x004fea0003c00000 */
.L_x_107:
[----:B------:R-:W-:Y:S01]  /*5e70*/  ISETP.NE.U32.AND P1, PT, R92, RZ, PT ;  /* 0x000000ff5c00720c */ /* 0x000fe20003f25070 */
[----:B------:R-:W1:Y:S01]  /*5e80*/  LDCU UR4, c[0x0][0x8c8] ;  /* 0x00011900ff0477ac */ /* 0x000e620008000800 */
[----:B------:R-:W-:Y:S01]  /*5e90*/  ISETP.NE.U32.AND P3, PT, R88, RZ, PT ;  /* 0x000000ff5800720c */ /* 0x000fe20003f65070 */
[----:B------:R-:W-:Y:S01]  /*5ea0*/  IMAD.U32 R6, RZ, RZ, UR57 ;  /* 0x00000039ff067e24 */ /* 0x000fe2000f8e00ff */
[----:B------:R-:W-:Y:S01]  /*5eb0*/  ISETP.NE.AND.EX P1, PT, R93, RZ, PT, P1 ;  /* 0x000000ff5d00720c */ /* 0x000fe20003f25310 */
[----:B------:R-:W-:Y:S01]  /*5ec0*/  ULOP3.LUT UR5, UR52, 0x1, URZ, 0x3c, !UPT ;  /* 0x0000000134057892 */ /* 0x000fe2000f8e3cff */
[----:B------:R-:W-:Y:S01]  /*5ed0*/  ISETP.NE.U32.AND P4, PT, RZ, UR38, PT ;  /* 0x00000026ff007c0c */ /* 0x000fe2000bf85070 */
[----:B------:R-:W-:Y:S01]  /*5ee0*/  UISETP.NE.U32.AND UP0, UPT, UR44, URZ, UPT ;  /* 0x000000ff2c00728c */ /* 0x000fe2000bf05070 */
[----:B------:R-:W-:Y:S02]  /*5ef0*/  PLOP3.LUT P0, PT, PT, PT, PT, 0x8, 0x80 ;  /* 0x000000000080781c */ /* 0x000fe40003f0e170 */
[----:B------:R-:W-:Y:S02]  /*5f00*/  ISETP.NE.U32.AND P2, PT, R92, RZ, PT ;  /* 0x000000ff5c00720c */ /* 0x000fe40003f45070 */
[----:B------:R-:W-:Y:S02]  /*5f10*/  ISETP.NE.AND.EX P3, PT, R89, RZ, PT, P3 ;  /* 0x000000ff5900720c */ /* 0x000fe40003f65330 */
[----:B------:R-:W-:Y:S02]  /*5f20*/  P2R R113, PR, RZ, 0x1 ;  /* 0x00000001ff717803 */ /* 0x000fe40000000000 */
[----:B------:R-:W-:Y:S01]  /*5f30*/  ISETP.NE.AND.EX P4, PT, RZ, UR39, PT, P4 ;  /* 0x00000027ff007c0c */ /* 0x000fe2000bf85340 */
[----:B------:R-:W-:Y:S01]  /*5f40*/  @!UPT UIADD3 URZ, UPT, UPT, URZ, URZ, URZ ;  /* 0x000000fffffff290 */ /* 0x000fe2000fffe0ff */
[----:B------:R-:W-:Y:S11]  /*5f50*/  @!P1 BRA `(.L_x_109) ;  /* 0x00000000002c9947 */ /* 0x000ff60003800000 */
[----:B------:R-:W-:Y:S01]  /*5f60*/  ISETP.NE.U32.AND P0, PT, R90, RZ, PT ;  /* 0x000000ff5a00720c */ /* 0x000fe20003f05070 */
[----:B------:R-:W-:Y:S03]  /*5f70*/  IMAD.MOV.U32 R98, RZ, RZ, 0x1 ;  /* 0x00000001ff627424 */ /* 0x000fe600078e00ff */
[----:B------:R-:W-:Y:S11]  /*5f80*/  ISETP.NE.AND.EX P0, PT, R91, RZ, PT, P0 ;  /* 0x000000ff5b00720c */ /* 0x000ff60003f05300 */
[----:B------:R-:W-:Y:S02]  /*5f90*/  @!UPT UIADD3 URZ, UPT, UPT, URZ, URZ, URZ ;  /* 0x000000fffffff290 */ /* 0x000fe4000fffe0ff */
[----:B------:R-:W2:Y:S01]  /*5fa0*/  @P0 LDC.64 R2, c[0x0][0x888] ;  /* 0x00022200ff020b82 */ /* 0x000ea20000000a00 */
[----:B------:R-:W-:Y:S04]  /*5fb0*/  @P0 IMAD R0, R92, UR36, RZ ;  /* 0x000000245c000c24 */ /* 0x000fe8000f8e02ff */
[----:B--2---:R-:W-:Y:S04]  /*5fc0*/  @P0 IMAD.WIDE R2, R0, 0x4, R2 ;  /* 0x0000000400020825 */ /* 0x004fe800078e0202 */
[----:B------:R-:W-:Y:S01]  /*5fd0*/  HFMA2 R0, -RZ, RZ, 0, 5.9604644775390625e-08 ;  /* 0x00000001ff007431 */ /* 0x000fe200000001ff */
[----:B-----5:R2:W5:Y:S04]  /*5fe0*/  @P0 LDG.E R48, desc[UR48][R2.64] ;  /* 0x0000003002300981 */ /* 0x020568000c1e1900 */
[----:B------:R-:W-:Y:S01]  /*5ff0*/  @!P0 PRMT R98, R0, 0x7610, R98 ;  /* 0x0000761000628816 */ /* 0x000fe20000000062 */
[----:B--2---:R-:W3:Y:S06]  /*6000*/  @!P0 LDC R48, c[0x0][0x880] ;  /* 0x00022000ff308b82 */ /* 0x004eec0000000800 */
.L_x_109:
[----:B------:R-:W-:Y:S01]  /*6010*/  ISETP.NE.AND P5, PT, R113, RZ, PT ;  /* 0x000000ff7100720c */ /* 0x000fe20003fa5270 */
[----:B------:R-:W-:Y:S01]  /*6020*/  UISETP.NE.AND.EX UP0, UPT, UR45, URZ, UPT, UP0 ;  /* 0x000000ff2d00728c */ /* 0x000fe2000bf05300 */
[----:B------:R-:W-:Y:S01]  /*6030*/  ISETP.NE.AND.EX P0, PT, R93, RZ, PT, P2 ;  /* 0x000000ff5d00720c */ /* 0x000fe20003f05320 */
[----:B------:R-:W-:Y:S01]  /*6040*/  IMAD.U32 R60, RZ, RZ, UR5 ;  /* 0x00000005ff3c7e24 */ /* 0x000fe2000f8e00ff */
[----:B------:R-:W-:Y:S01]  /*6050*/  LEA R6, R6, UR47, 0x3 ;  /* 0x0000002f06067c11 */ /* 0x000fe2000f8e18ff */
[----:B-1----:R-:W-:Y:S01]  /*6060*/  IMAD.U32 R2, RZ, RZ, UR4 ;  /* 0x00000004ff027e24 */ /* 0x002fe2000f8e00ff */
[----:B------:R-:W-:Y:S09]  /*6070*/  @!P3 BRA `(.L_x_110) ;  /* 0x000000000020b947 */ /* 0x000ff20003800000 */
[----:B------:R-:W-:Y:S04]  /*6080*/  ISETP.NE.U32.AND P3, PT, R86, RZ, PT ;  /* 0x000000ff5600720c */ /* 0x000fe80003f65070 */
[----:B------:R-:W-:Y:S11]  /*6090*/  ISETP.NE.AND.EX P3, PT, R87, RZ, PT, P3 ;  /* 0x000000ff5700720c */ /* 0x000ff60003f65330 */
[----:B------:R-:W-:Y:S02]  /*60a0*/  @!UPT UIADD3 URZ, UPT, UPT, URZ, URZ, URZ ;  /* 0x000000fffffff290 */ /* 0x000fe4000fffe0ff */
[----:B------:R-:W1:Y:S01]  /*60b0*/  @P3 LDC.64 R4, c[0x0][0x8a8] ;  /* 0x00022a00ff043b82 */ /* 0x000e620000000a00 */
[----:B------:R-:W-:Y:S04]  /*60c0*/  @P3 IMAD R0, R88, UR36, RZ ;  /* 0x0000002458003c24 */ /* 0x000fe8000f8e02ff */
[----:B-1----:R-:W-:Y:S05]  /*60d0*/  @P3 IMAD.WIDE R4, R0, 0x4, R4 ;  /* 0x0000000400043825 */ /* 0x002fea00078e0204 */
[----:B-----5:R1:W5:Y:S02]  /*60e0*/  @P3 LDG.E R47, desc[UR48][R4.64] ;  /* 0x00000030042f3981 */ /* 0x020364000c1e1900 */
[----:B-1----:R-:W2:Y:S02]  /*60f0*/  @!P3 LDC R47, c[0x0][0x8a0] ;  /* 0x00022800ff2fbb82 */ /* 0x002ea40000000800 */
.L_x_110:
[----:B------:R-:W-:Y:S05]  /*6100*/  @P4 BRA P0, `(.L_x_111) ;  /* 0x0000000000344947 */ /* 0x000fea0000000000 */
[----:B------:R-:W-:Y:S02]  /*6110*/  ISETP.NE.AND.EX P2, PT, R93, RZ, PT, P2 ;  /* 0x000000ff5d00720c */ /* 0x000fe40003f45320 */
[----:B------:R-:W-:Y:S11]  /*6120*/  PLOP3.LUT P0, PT, PT, PT, PT, 0x80, 0x8 ;  /* 0x000000000008781c */ /* 0x000ff60003f0f070 */
[----:B------:R-:W-:Y:S02]  /*6130*/  @P2 LOP3.LUT P3, RZ, R98, 0xff, RZ, 0xc0, !PT ;  /* 0x000000ff62ff2812 */ /* 0x000fe4000786c0ff */
[----:B------:R-:W-:Y:S02]  /*6140*/  @P2 ISETP.NE.U32.AND P4, PT, RZ, UR38, PT ;  /* 0x00000026ff002c0c */ /* 0x000fe4000bf85070 */
[----:B------:R-:W-:Y:S02]  /*6150*/  @P2 PLOP3.LUT P0, PT, P3, PT, PT, 0x80, 0x8 ;  /* 0x000000000008281c */ /* 0x000fe40001f0f070 */
[C---:B---3-5:R-:W-:Y:S02]  /*6160*/  @P2 FSETP.NEU.AND P3, PT, R48.reuse, RZ, PT ;  /* 0x000000ff3000220b */ /* 0x068fe40003f6d000 */
[----:B------:R-:W-:Y:S02]  /*6170*/  @P2 ISETP.NE.AND.EX P4, PT, RZ, UR39, PT, P4 ;  /* 0x00000027ff002c0c */ /* 0x000fe4000bf85340 */
[----:B------:R-:W-:Y:S02]  /*6180*/  @P2 SEL R0, RZ, 0xffffffff, P3 ;  /* 0xffffffffff002807 */ /* 0x000fe40001800000 */
[----:B------:R-:W-:Y:S05]  /*6190*/  @!P2 FSETP.EQ.AND P5, PT, R48, RZ, PT ;  /* 0x000000ff3000a20b */ /* 0x000fea0003fa2000 */
[----:B------:R-:W-:Y:S04]  /*61a0*/  @!P0 SEL R0, RZ, 0xffffffff, P4 ;  /* 0xffffffffff008807 */ /* 0x000fe80002000000 */
[----:B------:R-:W-:Y:S04]  /*61b0*/  @P2 LOP3.LUT R0, R0, 0x1, RZ, 0xc0, !PT ;  /* 0x0000000100002812 */ /* 0x000fe800078ec0ff */
[----:B------:R-:W-:Y:S04]  /*61c0*/  @P2 ISETP.EQ.U32.AND P5, PT, R0, 0x1, PT ;  /* 0x000000010000280c */ /* 0x000fe80003fa2070 */
[----:B------:R-:W-:Y:S09]  /*61d0*/  P2R R113, PR, RZ, 0x20 ;  /* 0x00000020ff717803 */ /* 0x000ff20000000000 */
.L_x_111:
[----:B------:R-:W-:Y:S05]  /*61e0*/  BRA.U !UP0, `(.L_x_112) ;  /* 0x00000001084c7547 */ /* 0x000fea000b800000 */
[----:B------:R-:W-:Y:S01]  /*61f0*/  ISETP.LE.AND P0, PT, R43, UR41, PT ;  /* 0x000000292b007c0c */ /* 0x000fe2000bf03270 */
[----:B------:R-:W-:Y:S05]  /*6200*/  VIADD R0, R46, UR42 ;  /* 0x0000002a2e007c36 */ /* 0x000fea0008000000 */
[----:B------:R-:W-:Y:S01]  /*6210*/  ISETP.GE.OR P0, PT, R0, UR37, P0 ;  /* 0x0000002500007c0c */ /* 0x000fe20008706670 */
[----:B------:R-:W-:Y:S11]  /*6220*/  IMAD.U32 R0, RZ, RZ, UR42 ;  /* 0x0000002aff007e24 */ /* 0x000ff6000f8e00ff */
[----:B------:R-:W-:Y:S01]  /*6230*/  @!UPT UIADD3 URZ, UPT, UPT, URZ, URZ, URZ ;  /* 0x000000fffffff290 */ /* 0x000fe2000fffe0ff */
[----:B------:R-:W-:Y:S01]  /*6240*/  @!P0 IADD3 R2, P2, PT, R46, UR42, RZ ;  /* 0x0000002a2e028c10 */ /* 0x000fe2000ff5e0ff */
[----:B------:R-:W1:Y:S01]  /*6250*/  @!P0 LDC.64 R4, c[0x0][0x8d0] ;  /* 0x00023400ff048b82 */ /* 0x000e620000000a00 */
[----:B------:R-:W-:Y:S02]  /*6260*/  VOTEU.ALL UP0, P0 ;  /* 0x0000000000ff7886 */ /* 0x000fe40000000000 */
[----:B------:R-:W-:Y:S03]  /*6270*/  @!P0 LEA.HI.X.SX32 R3, R0, RZ, 0x1, P2 ;  /* 0x000000ff00038211 */ /* 0x000fe600010f0eff */
[----:B------:R-:W-:Y:S06]  /*6280*/  @!UP0 USHF.R.S32.HI UR4, URZ, 0x1f, UR36 ;  /* 0x0000001fff048899 */ /* 0x000fec0008011424 */
[C---:B-1----:R-:W-:Y:S02]  /*6290*/  @!P0 IMAD R0, R4.reuse, UR4, RZ ;  /* 0x0000000404008c24 */ /* 0x042fe4000f8e02ff */
[----:B------:R-:W-:Y:S04]  /*62a0*/  @!P0 IMAD.WIDE.U32 R2, R4, UR36, R2 ;  /* 0x0000002404028c25 */ /* 0x000fe8000f8e0002 */
[----:B------:R-:W-:Y:S01]  /*62b0*/  @!P0 IMAD R0, R5, UR36, R0 ;  /* 0x0000002405008c24 */ /* 0x000fe2000f8e0200 */
[C---:B------:R-:W-:Y:S04]  /*62c0*/  @!P0 LEA R4, P2, R2.reuse, UR44, 0x1 ;  /* 0x0000002c02048c11 */ /* 0x040fe8000f8408ff */
[----:B------:R-:W-:Y:S04]  /*62d0*/  @!P0 IADD3 R0, PT, PT, R3, R0, RZ ;  /* 0x0000000003008210 */ /* 0x000fe80007ffe0ff */
[----:B------:R-:W-:Y:S01]  /*62e0*/  @!P0 LEA.HI.X R5, R2, UR45, R0, 0x1, P2 ;  /* 0x0000002d02058c11 */ /* 0x000fe200090f0c00 */
[----:B------:R-:W-:Y:S04]  /*62f0*/  IMAD.MOV.U32 R2, RZ, RZ, RZ ;  /* 0x000000ffff027224 */ /* 0x000fe800078e00ff */
[----:B------:R-:W4:Y:S02]  /*6300*/  @!P0 LDG.E.U16 R4, desc[UR48][R4.64] ;  /* 0x0000003004048981 */ /* 0x000f24000c1e1500 */
[----:B----4-:R-:W-:Y:S07]  /*6310*/  @!P0 SHF.L.U32 R2, R4, 0x10, RZ ;  /* 0x0000001004028819 */ /* 0x010fee00000006ff */
.L_x_112:
[----:B------:R-:W-:Y:S01]  /*6320*/  @!P5 SHF.L.U32 R0, R60, 0x1f, RZ ;  /* 0x0000001f3c00d819 */ /* 0x000fe200000006ff */
[----:B------:R-:W-:Y:S01]  /*6330*/  IMAD.U32 R69, RZ, RZ, UR57 ;  /* 0x00000039ff457e24 */ /* 0x000fe2000f8e00ff */
[----:B------:R-:W-:Y:S01]  /*6340*/  LEA R115, R85, UR47, 0x3 ;  /* 0x0000002f55737c11 */ /* 0x000fe2000f8e18ff */
[----:B------:R-:W-:Y:S01]  /*6350*/  IMAD.SHL.U32 R117, R105, 0x10, RZ ;  /* 0x0000001069757824 */ /* 0x000fe200078e00ff */
[----:B------:R1:W4:Y:S01]  /*6360*/  @!P5 SYNCS.PHASECHK.TRANS64.TRYWAIT P2, [R6+URZ+0xa0], R0 ;  /* 0x0000a0000600d5a7 */ /* 0x00032200080411ff */
[----:B------:R-:W-:Y:S01]  /*6370*/  ISETP.NE.U32.AND P4, PT, RZ, UR38, PT ;  /* 0x00000026ff007c0c */ /* 0x000fe2000bf85070 */
[----:B------:R-:W-:Y:S01]  /*6380*/  IMAD.SHL.U32 R69, R69, 0x2000, RZ ;  /* 0x0000200045457824 */ /* 0x000fe200078e00ff */
[----:B---3-5:R-:W-:Y:S01]  /*6390*/  FSETP.NEU.AND P3, PT, R48, RZ, PT ;  /* 0x000000ff3000720b */ /* 0x028fe20003f6d000 */
[----:B------:R-:W-:Y:S01]  /*63a0*/  IMAD.SHL.U32 R116, R104, 0x10, RZ ;  /* 0x0000001068747824 */ /* 0x000fe200078e00ff */
[----:B------:R-:W-:Y:S01]  /*63b0*/  ISETP.NE.AND.EX P4, PT, RZ, UR39, PT, P4 ;  /* 0x00000027ff007c0c */ /* 0x000fe2000bf85340 */
[----:B------:R-:W-:Y:S01]  /*63c0*/  IMAD.IADD R68, R110, 0x1, R69 ;  /* 0x000000016e447824 */ /* 0x000fe200078e0245 */
[----:B------:R-:W-:Y:S01]  /*63d0*/  SEL R3, RZ, 0xffffffff, P3 ;  /* 0xffffffffff037807 */ /* 0x000fe20001800000 */
[----:B------:R-:W-:Y:S01]  /*63e0*/  BSSY B1, `(.L_x_113) ;  /* 0x0000033000017945 */ /* 0x000fe20003800000 */
[----:B------:R-:W-:Y:S01]  /*63f0*/  SEL R4, RZ, 0xffffffff, P4 ;  /* 0xffffffffff047807 */ /* 0x000fe20002000000 */
[----:B------:R-:W-:Y:S01]  /*6400*/  IMAD.IADD R63, R68, 0x1, R117 ;  /* 0x00000001443f7824 */ /* 0x000fe200078e0275 */
[----:B------:R-:W-:Y:S01]  /*6410*/  LOP3.LUT P4, R114, R98, 0xff, RZ, 0xc0, !PT ;  /* 0x000000ff62727812 */ /* 0x000fe2000788c0ff */
[----:B------:R-:W-:Y:S01]  /*6420*/  IMAD.MOV.U32 R71, RZ, RZ, 0x1 ;  /* 0x00000001ff477424 */ /* 0x000fe200078e00ff */
[----:B------:R-:W-:Y:S01]  /*6430*/  CS2R R82, SRZ ;  /* 0x0000000000527805 */ /* 0x000fe2000001ff00 */
[----:B------:R-:W-:Y:S01]  /*6440*/  IMAD R51, R85, 0x40, R84 ;  /* 0x0000004055337824 */ /* 0x000fe200078e0254 */
[----:B------:R-:W-:Y:S01]  /*6450*/  @P1 SEL R3, R4, R3, !P4 ;  /* 0x0000000304031207 */ /* 0x000fe20006000000 */
[----:B------:R-:W-:Y:S01]  /*6460*/  IMAD.U32 R70, RZ, RZ, UR57 ;  /* 0x00000039ff467e24 */ /* 0x000fe2000f8e00ff */
[----:B------:R-:W-:Y:S02]  /*6470*/  CS2R R80, SRZ ;  /* 0x0000000000507805 */ /* 0x000fe4000001ff00 */
[----:B------:R-:W-:Y:S02]  /*6480*/  CS2R R74, SRZ ;  /* 0x00000000004a7805 */ /* 0x000fe4000001ff00 */
[----:B------:R-:W-:Y:S02]  /*6490*/  LOP3.LUT R3, R3, 0x1, RZ, 0xc0, !PT ;  /* 0x0000000103037812 */ /* 0x000fe400078ec0ff */
[----:B------:R-:W-:Y:S02]  /*64a0*/  CS2R R72, SRZ ;  /* 0x0000000000487805 */ /* 0x000fe4000001ff00 */
[----:B------:R-:W-:Y:S02]  /*64b0*/  CS2R R66, SRZ ;  /* 0x0000000000427805 */ /* 0x000fe4000001ff00 */
[----:B------:R-:W-:Y:S02]  /*64c0*/  CS2R R64, SRZ ;  /* 0x0000000000407805 */ /* 0x000fe4000001ff00 */
[----:B------:R-:W-:Y:S02]  /*64d0*/  ISETP.NE.U32.AND P1, PT, R3, 0x1, PT ;  /* 0x000000010300780c */ /* 0x000fe40003f25070 */
[----:B------:R-:W-:Y:S02]  /*64e0*/  CS2R R58, SRZ ;  /* 0x00000000003a7805 */ /* 0x000fe4000001ff00 */
[----:B-1----:R-:W-:Y:S02]  /*64f0*/  SHF.L.U32 R0, R108, 0x1f, RZ ;  /* 0x0000001f6c007819 */ /* 0x002fe400000006ff */
[----:B------:R-:W-:Y:S02]  /*6500*/  CS2R R56, SRZ ;  /* 0x0000000000387805 */ /* 0x000fe4000001ff00 */
[----:B------:R-:W-:Y:S01]  /*6510*/  P2R R76, PR, RZ, 0x2 ;  /* 0x00000002ff4c7803 */ /* 0x000fe20000000000 */
[----:B------:R-:W-:Y:S01]  /*6520*/  IMAD.IADD R62, R68, 0x1, R116 ;  /* 0x00000001443e7824 */ /* 0x000fe200078e0274 */
[----:B------:R1:W3:Y:S01]  /*6530*/  SYNCS.PHASECHK.TRANS64.TRYWAIT P0, [R115+URZ+0x100], R0 ;  /* 0x00010000730075a7 */ /* 0x0002e200080011ff */
[----:B------:R-:W-:Y:S01]  /*6540*/  IMAD.IADD R61, R109, 0x1, R63 ;  /* 0x000000016d3d7824 */ /* 0x000fe200078e023f */
[----:B----4-:R-:W-:Y:S01]  /*6550*/  @!P5 SEL R71, RZ, 0x1, !P2 ;  /* 0x00000001ff47d807 */ /* 0x010fe20005000000 */
[----:B-1----:R-:W-:Y:S06]  /*6560*/  @P5 BRA `(.L_x_114) ;  /* 0x0000000000685947 */ /* 0x002fec0003800000 */
[----:B------:R-:W-:Y:S01]  /*6570*/  ISETP.NE.AND P1, PT, R71, RZ, PT ;  /* 0x000000ff4700720c */ /* 0x000fe20003f25270 */
[----:B------:R-:W-:Y:S01]  /*6580*/  BSSY B0, `(.L_x_115) ;  /* 0x000000d000007945 */ /* 0x000fe20003800000 */
[----:B------:R-:W-:Y:S02]  /*6590*/  CS2R R58, SRZ ;  /* 0x00000000003a7805 */ /* 0x000fe4000001ff00 */
[----:B------:R-:W-:Y:S02]  /*65a0*/  CS2R R56, SRZ ;  /* 0x0000000000387805 */ /* 0x000fe4000001ff00 */
[----:B------:R-:W-:Y:S02]  /*65b0*/  CS2R R66, SRZ ;  /* 0x0000000000427805 */ /* 0x000fe4000001ff00 */
[----:B------:R-:W-:Y:S02]  /*65c0*/  CS2R R64, SRZ ;  /* 0x0000000000407805 */ /* 0x000fe4000001ff00 */
[----:B------:R-:W-:Y:S02]  /*65d0*/  CS2R R74, SRZ ;  /* 0x00000000004a7805 */ /* 0x000fe4000001ff00 */
[----:B------:R-:W-:Y:S02]  /*65e0*/  CS2R R72, SRZ ;  /* 0x0000000000487805 */ /* 0x000fe4000001ff00 */
[----:B------:R-:W-:Y:S02]  /*65f0*/  CS2R R82, SRZ ;  /* 0x0000000000527805 */ /* 0x000fe4000001ff00 */
[----:B------:R-:W-:Y:S01]  /*6600*/  CS2R R80, SRZ ;  /* 0x0000000000507805 */ /* 0x000fe2000001ff00 */
[----:B------:R-:W-:Y:S06]  /*6610*/  @P1 BRA `(.L_x_116) ;  /* 0x00000000000c1947 */ /* 0x000fec0003800000 */
[----:B------:R-:W-:Y:S04]  /*6620*/  SHF.L.U32 R3, R60, 0x1f, RZ ;  /* 0x0000001f3c037819 */ /* 0x000fe800000006ff */
[----:B------:R-:W1:Y:S02]  /*6630*/  SYNCS.PHASECHK.TRANS64.TRYWAIT P1, [R6+URZ+0xa0], R3 ;  /* 0x0000a003060075a7 */ /* 0x000e6400080211ff */
[----:B-1----:R-:W-:Y:S05]  /*6640*/  @!P1 BRA `(.L_x_117) ;  /* 0x00000028002c9947 */ /* 0x002fea0003800000 */
.L_x_116:
[----:B------:R-:W-:Y:S05]  /*6650*/  BSYNC B0 ;  /* 0x0000000000007941 */ /* 0x000fea0003800000 */
.L_x_115:
[----:B------:R-:W-:Y:S01]  /*6660*/  ISETP.NE.AND P1, PT, R76, RZ, PT ;  /* 0x000000ff4c00720c */ /* 0x000fe20003f25270 */
[----:B------:R-:W-:Y:S04]  /*6670*/  UIADD3 UR5, UPT, UPT, UR57, 0x1, URZ ;  /* 0x0000000139057890 */ /* 0x000fe8000fffe0ff */
[----:B------:R-:W-:Y:S04]  /*6680*/  UISETP.NE.AND UP0, UPT, UR5, 0x3, UPT ;  /* 0x000000030500788c */ /* 0x000fe8000bf05270 */
[----:B------:R-:W-:Y:S02]  /*6690*/  USEL UR4, URZ, 0x1, UP0 ;  /* 0x00000001ff047887 */ /* 0x000fe40008000000 */
[----:B------:R-:W-:Y:S02]  /*66a0*/  USEL UR5, UR5, URZ, UP0 ;  /* 0x000000ff05057287 */ /* 0x000fe40008000000 */
[----:B------:R4:W1:Y:S02]  /*66b0*/  @P1 LDS.128 R56, [R68] ;  /* 0x0000000044381984 */ /* 0x0008640000000c00 */
[----:B------:R-:W-:Y:S02]  /*66c0*/  LOP3.LUT R60, R60, UR4, RZ, 0x3c, !PT ;  /* 0x000000043c3c7c12 */ /* 0x000fe4000f8e3cff */
[----:B------:R4:W1:Y:S01]  /*66d0*/  @P1 LDS.128 R64, [R63+0x10] ;  /* 0x000010003f401984 */ /* 0x0008620000000c00 */
[----:B------:R-:W-:Y:S03]  /*66e0*/  IMAD.U32 R70, RZ, RZ, UR5 ;  /* 0x00000005ff467e24 */ /* 0x000fe6000f8e00ff */
[----:B------:R4:W1:Y:S04]  /*66f0*/  @P1 LDS.128 R72, [R62+0x20] ;  /* 0x000020003e481984 */ /* 0x0008680000000c00 */
[----:B------:R4:W1:Y:S02]  /*6700*/  @P1 LDS.128 R80, [R61+0x10] ;  /* 0x000010003d501984 */ /* 0x0008640000000c00 */
.L_x_114:
[----:B------:R-:W-:Y:S05]  /*6710*/  BSYNC B1 ;  /* 0x0000000000017941 */ /* 0x000fea0003800000 */
.L_x_113:
[----:B-1----:R-:W-:Y:S04]  /*6720*/  SHF.R.U32.HI R3, RZ, 0x15, R51 ;  /* 0x00000015ff037819 */ /* 0x002fe80000011633 */
[----:B------:R-:W-:Y:S01]  /*6730*/  LOP3.LUT P1, RZ, R3, 0x3, R102, 0x48, !PT ;  /* 0x0000000303ff7812 */ /* 0x000fe20007824866 */
[----:B------:R-:W-:Y:S01]  /*6740*/  @!UPT UIADD3 URZ, UPT, UPT, URZ, URZ, URZ ;  /* 0x000000fffffff290 */ /* 0x000fe2000fffe0ff */
[----:B---3--:R-:W-:Y:S11]  /*6750*/  @P0 BRA `(.L_x_118) ;  /* 0x0000000000080947 */ /* 0x008ff60003800000 */
[----:B------:R-:W1:Y:S02]  /*6760*/  SYNCS.PHASECHK.TRANS64.TRYWAIT P0, [R115+URZ+0x100], R0 ;  /* 0x00010000730075a7 */ /* 0x000e6400080011ff */
[----:B-1----:R-:W-:Y:S05]  /*6770*/  @!P0 BRA `(.L_x_119) ;  /* 0x0000002400f48947 */ /* 0x002fea0003800000 */
.L_x_118:
[----:B------:R-:W-:Y:S05]  /*6780*/  @!P1 BRA `(.L_x_120) ;  /* 0x0000000000409947 */ /* 0x000fea0003800000 */
[----:B------:R-:W3:Y:S01]  /*6790*/  LDCU.64 UR8, c[0x4][0x70] ;  /* 0x01000e00ff0877ac */ /* 0x000ee20008000a00 */
[----:B------:R-:W-:Y:S01]  /*67a0*/  MOV R15, 0x0 ;  /* 0x00000000000f7802 */ /* 0x000fe20000000f00 */
[----:B------:R-:W-:Y:S02]  /*67b0*/  HFMA2 R12, -RZ, RZ, 0, 5.9604644775390625e-08 ;  /* 0x00000001ff0c7431 */ /* 0x000fe400000001ff */
[----:B------:R-:W-:Y:S02]  /*67c0*/  IMAD.MOV.U32 R8, RZ, RZ, 0x192 ;  /* 0x00000192ff087424 */ /* 0x000fe400078e00ff */
[----:B------:R-:W-:Y:S01]  /*67d0*/  IMAD.MOV.U32 R13, RZ, RZ, RZ ;  /* 0x000000ffff0d7224 */ /* 0x000fe200078e00ff */
[----:B------:R-:W5:Y:S01]  /*67e0*/  LDCU.64 UR6, c[0x4][0x78] ;  /* 0x01000f00ff0677ac */ /* 0x000f620008000a00 */
[----:B------:R-:W1:Y:S01]  /*67f0*/  LDC.64 R14, c[0x4][R15] ;  /* 0x010000000f0e7b82 */ /* 0x000e620000000a00 */
[----:B------:R-:W2:Y:S01]  /*6800*/  LDCU.64 UR4, c[0x4][0x10] ;  /* 0x01000200ff0477ac */ /* 0x000ea20008000a00 */
[----:B---3--:R-:W-:Y:S01]  /*6810*/  MOV R5, UR9 ;  /* 0x0000000900057c02 */ /* 0x008fe20008000f00 */
[----:B------:R-:W-:Y:S01]  /*6820*/  IMAD.U32 R4, RZ, RZ, UR8 ;  /* 0x00000008ff047e24 */ /* 0x000fe2000f8e00ff */
[----:B-----5:R-:W-:Y:S01]  /*6830*/  MOV R7, UR7 ;  /* 0x0000000700077c02 */ /* 0x020fe20008000f00 */
[----:B------:R-:W-:Y:S01]  /*6840*/  IMAD.U32 R6, RZ, RZ, UR6 ;  /* 0x00000006ff067e24 */ /* 0x000fe2000f8e00ff */
[----:B--2---:R-:W-:Y:S01]  /*6850*/  MOV R11, UR5 ;  /* 0x00000005000b7c02 */ /* 0x004fe20008000f00 */
[----:B------:R-:W-:Y:S02]  /*6860*/  IMAD.U32 R10, RZ, RZ, UR4 ;  /* 0x00000004ff0a7e24 */ /* 0x000fe4000f8e00ff */
[----:B------:R-:W-:Y:S07]  /*6870*/  LEPC R20, `(.L_x_120) ;  /* 0x000000001014794e */ /* 0x000fee0000000000 */
[----:B-1--4-:R-:W-:Y:S05]  /*6880*/  CALL.ABS.NOINC R14 ;  /* 0x000000000e007343 */ /* 0x012fea0003c00000 */
.L_x_120:
[C---:B------:R-:W-:Y:S01]  /*6890*/  SHF.L.U32 R49, R56.reuse, 0x10, RZ ;  /* 0x0000001038317819 */ /* 0x040fe200000006ff */
[----:B------:R-:W-:Y:S05]  /*68a0*/  WARPSYNC.ALL ;  /* 0x0000000000007948 */ /* 0x000fea0003800000 */
[----:B------:R-:W-:Y:S01]  /*68b0*/  R2UR UR4, R51 ;  /* 0x00000000330472ca */ /* 0x000fe200000e0000 */
[----:B------:R-:W-:Y:S01]  /*68c0*/  BSSY.RECONVERGENT B0, `(.L_x_121) ;  /* 0x0000085000007945 */ /* 0x000fe20003800200 */
[----:B------:R-:W-:Y:S02]  /*68d0*/  LOP3.LUT R50, R56, 0xffff0000, RZ, 0xc0, !PT ;  /* 0xffff000038327812 */ /* 0x000fe400078ec0ff */
[----:B------:R-:W-:Y:S09]  /*68e0*/  ISETP.NE.AND P0, PT, R103, RZ, PT ;  /* 0x000000ff6700720c */ /* 0x000ff20003f05270 */
[----:B------:R-:W1:Y:S02]  /*68f0*/  LDTM.x32 R4, tmem[UR4] ;  /* 0x00000004000479ee */ /* 0x000e6400082c0000 */
[C-C-:B-12---:R-:W-:Y:S01]  /*6900*/  FFMA R0, R47.reuse, R4, R2.reuse ;  /* 0x000000042f007223 */ /* 0x146fe20000000002 */
[C-C-:B------:R-:W-:Y:S01]  /*6910*/  FFMA R3, R47.reuse, R5, R2.reuse ;  /* 0x000000052f037223 */ /* 0x140fe20000000002 */
        /* <DEDUP_REMOVED lines=26> */
[--C-:B------:R-:W-:Y:S01]  /*6ac0*/  FFMA R28, R47, R32, R2.reuse ;  /* 0x000000202f1c7223 */ /* 0x100fe20000000002 */
[----:B------:R-:W-:Y:S01]  /*6ad0*/  SHF.L.U32 R32, R57, 0x10, RZ ;  /* 0x0000001039207819 */ /* 0x000fe200000006ff */
[--C-:B------:R-:W-:Y:S01]  /*6ae0*/  FFMA R29, R47, R33, R2.reuse ;  /* 0x000000212f1d7223 */ /* 0x100fe20000000002 */
[----:B------:R-:W-:Y:S01]  /*6af0*/  LOP3.LUT R33, R57, 0xffff0000, RZ, 0xc0, !PT ;  /* 0xffff000039217812 */ /* 0x000fe200078ec0ff */
[C-C-:B------:R-:W-:Y:S01]  /*6b00*/  FFMA R34, R47.reuse, R34, R2.reuse ;  /* 0x000000222f227223 */ /* 0x140fe20000000002 */
[----:B------:R-:W-:Y:S01]  /*6b10*/  FFMA R35, R47, R35, R2 ;  /* 0x000000232f237223 */ /* 0x000fe20000000002 */
[----:B------:R-:W-:Y:S01]  /*6b20*/  FFMA R0, R48, R49, R0 ;  /* 0x0000003130007223 */ /* 0x000fe20000000000 */
[----:B------:R-:W-:Y:S01]  /*6b30*/  SHF.L.U32 R49, R58, 0x10, RZ ;  /* 0x000000103a317819 */ /* 0x000fe200000006ff */
[C---:B------:R-:W-:Y:S01]  /*6b40*/  FFMA R3, R48.reuse, R50, R3 ;  /* 0x0000003230037223 */ /* 0x040fe20000000003 */
[----:B------:R-:W-:Y:S01]  /*6b50*/  FFMA R6, R48, R32, R6 ;  /* 0x0000002030067223 */ /* 0x000fe20000000006 */
[----:B------:R-:W-:Y:S01]  /*6b60*/  LOP3.LUT R32, R58, 0xffff0000, RZ, 0xc0, !PT ;  /* 0xffff00003a207812 */ /* 0x000fe200078ec0ff */
[C---:B------:R-:W-:Y:S01]  /*6b70*/  FFMA R7, R48.reuse, R33, R7 ;  /* 0x0000002130077223 */ /* 0x040fe20000000007 */
[C---:B------:R-:W-:Y:S01]  /*6b80*/  FFMA R4, R48.reuse, R49, R4 ;  /* 0x0000003130047223 */ /* 0x040fe20000000004 */
[----:B------:R-:W-:Y:S02]  /*6b90*/  F2FP.RELU.BF16.F32.PACK_AB R52, R3, R0 ;  /* 0x000000000334723e */ /* 0x000fe400000018ff */
[C---:B------:R-:W-:Y:S01]  /*6ba0*/  SHF.L.U32 R0, R59.reuse, 0x10, RZ ;  /* 0x000000103b007819 */ /* 0x040fe200000006ff */
[C---:B------:R-:W-:Y:S01]  /*6bb0*/  FFMA R5, R48.reuse, R32, R5 ;  /* 0x0000002030057223 */ /* 0x040fe20000000005 */
[----:B------:R-:W-:Y:S02]  /*6bc0*/  LOP3.LUT R3, R59, 0xffff0000, RZ, 0xc0, !PT ;  /* 0xffff00003b037812 */ /* 0x000fe400078ec0ff */
[----:B------:R-:W-:Y:S01]  /*6bd0*/  F2FP.RELU.BF16.F32.PACK_AB R53, R7, R6 ;  /* 0x000000060735723e */ /* 0x000fe200000018ff */
[----:B------:R-:W-:Y:S01]  /*6be0*/  FFMA R10, R48, R0, R10 ;  /* 0x00000000300a7223 */ /* 0x000fe2000000000a */
[----:B------:R-:W-:Y:S01]  /*6bf0*/  SHF.L.U32 R0, R64, 0x10, RZ ;  /* 0x0000001040007819 */ /* 0x000fe200000006ff */
[----:B------:R-:W-:Y:S01]  /*6c00*/  FFMA R11, R48, R3, R11 ;  /* 0x00000003300b7223 */ /* 0x000fe2000000000b */
[----:B------:R-:W-:Y:S02]  /*6c10*/  F2FP.RELU.BF16.F32.PACK_AB R54, R5, R4 ;  /* 0x000000040536723e */ /* 0x000fe400000018ff */
[----:B------:R-:W-:Y:S01]  /*6c20*/  LOP3.LUT R3, R64, 0xffff0000, RZ, 0xc0, !PT ;  /* 0xffff000040037812 */ /* 0x000fe200078ec0ff */
[C---:B------:R-:W-:Y:S01]  /*6c30*/  FFMA R8, R48.reuse, R0, R8 ;  /* 0x0000000030087223 */ /* 0x040fe20000000008 */
[C---:B------:R-:W-:Y:S02]  /*6c40*/  SHF.L.U32 R4, R65.reuse, 0x10, RZ ;  /* 0x0000001041047819 */ /* 0x040fe400000006ff */
[----:B------:R-:W-:Y:S01]  /*6c50*/  LOP3.LUT R0, R65, 0xffff0000, RZ, 0xc0, !PT ;  /* 0xffff000041007812 */ /* 0x000fe200078ec0ff */
[----:B------:R-:W-:Y:S01]  /*6c60*/  FFMA R9, R48, R3, R9 ;  /* 0x0000000330097223 */ /* 0x000fe20000000009 */
[----:B------:R-:W-:Y:S01]  /*6c70*/  SHF.L.U32 R3, R66, 0x10, RZ ;  /* 0x0000001042037819 */ /* 0x000fe200000006ff */
[C---:B------:R-:W-:Y:S01]  /*6c80*/  FFMA R14, R48.reuse, R4, R14 ;  /* 0x00000004300e7223 */ /* 0x040fe2000000000e */
[----:B------:R-:W-:Y:S01]  /*6c90*/  SHF.L.U32 R4, R67, 0x10, RZ ;  /* 0x0000001043047819 */ /* 0x000fe200000006ff */
[----:B------:R-:W-:Y:S01]  /*6ca0*/  FFMA R15, R48, R0, R15 ;  /* 0x00000000300f7223 */ /* 0x000fe2000000000f */
[----:B------:R-:W-:Y:S01]  /*6cb0*/  LOP3.LUT R0, R66, 0xffff0000, RZ, 0xc0, !PT ;  /* 0xffff000042007812 */ /* 0x000fe200078ec0ff */
[----:B------:R-:W-:Y:S01]  /*6cc0*/  FFMA R12, R48, R3, R12 ;  /* 0x00000003300c7223 */ /* 0x000fe2000000000c */
[----:B------:R-:W-:Y:S02]  /*6cd0*/  SHF.L.U32 R3, R72, 0x10, RZ ;  /* 0x0000001048037819 */ /* 0x000fe400000006ff */
[----:B------:R-:W-:Y:S01]  /*6ce0*/  F2FP.RELU.BF16.F32.PACK_AB R55, R11, R10 ;  /* 0x0000000a0b37723e */ /* 0x000fe200000018ff */
[C---:B------:R-:W-:Y:S01]  /*6cf0*/  FFMA R13, R48.reuse, R0, R13 ;  /* 0x00000000300d7223 */ /* 0x040fe2000000000d */
[----:B------:R-:W-:Y:S01]  /*6d00*/  LOP3.LUT R0, R67, 0xffff0000, RZ, 0xc0, !PT ;  /* 0xffff000043007812 */ /* 0x000fe200078ec0ff */
[----:B------:R-:W-:Y:S01]  /*6d10*/  FFMA R18, R48, R4, R18 ;  /* 0x0000000430127223 */ /* 0x000fe20000000012 */
[----:B------:R-:W-:Y:S01]  /*6d20*/  LOP3.LUT R4, R72, 0xffff0000, RZ, 0xc0, !PT ;  /* 0xffff000048047812 */ /* 0x000fe200078ec0ff */
[----:B------:R1:W-:Y:S01]  /*6d30*/  STS.128 [R68], R52 ;  /* 0x0000003444007388 */ /* 0x0003e20000000c00 */
[----:B------:R-:W-:Y:S01]  /*6d40*/  F2FP.RELU.BF16.F32.PACK_AB R8, R9, R8 ;  /* 0x000000080908723e */ /* 0x000fe200000018ff */
[C---:B------:R-:W-:Y:S01]  /*6d50*/  FFMA R19, R48.reuse, R0, R19 ;  /* 0x0000000030137223 */ /* 0x040fe20000000013 */
[C---:B------:R-:W-:Y:S01]  /*6d60*/  SHF.L.U32 R0, R73.reuse, 0x10, RZ ;  /* 0x0000001049007819 */ /* 0x040fe200000006ff */
[C---:B------:R-:W-:Y:S01]  /*6d70*/  FFMA R16, R48.reuse, R3, R16 ;  /* 0x0000000330107223 */ /* 0x040fe20000000010 */
[----:B------:R-:W-:Y:S01]  /*6d80*/  LOP3.LUT R3, R73, 0xffff0000, RZ, 0xc0, !PT ;  /* 0xffff000049037812 */ /* 0x000fe200078ec0ff */
[C---:B------:R-:W-:Y:S01]  /*6d90*/  FFMA R17, R48.reuse, R4, R17 ;  /* 0x0000000430117223 */ /* 0x040fe20000000011 */
[----:B------:R-:W-:Y:S01]  /*6da0*/  SHF.L.U32 R4, R75, 0x10, RZ ;  /* 0x000000104b047819 */ /* 0x000fe200000006ff */
[----:B------:R-:W-:Y:S01]  /*6db0*/  FFMA R22, R48, R0, R22 ;  /* 0x0000000030167223 */ /* 0x000fe20000000016 */
[----:B------:R-:W-:Y:S01]  /*6dc0*/  SHF.L.U32 R0, R74, 0x10, RZ ;  /* 0x000000104a007819 */ /* 0x000fe200000006ff */
[----:B------:R-:W-:Y:S01]  /*6dd0*/  FFMA R23, R48, R3, R23 ;  /* 0x0000000330177223 */ /* 0x000fe20000000017 */
[----:B------:R-:W-:Y:S02]  /*6de0*/  LOP3.LUT R3, R74, 0xffff0000, RZ, 0xc0, !PT ;  /* 0xffff00004a037812 */ /* 0x000fe400078ec0ff */
[----:B------:R-:W-:Y:S01]  /*6df0*/  F2FP.RELU.BF16.F32.PACK_AB R9, R15, R14 ;  /* 0x0000000e0f09723e */ /* 0x000fe200000018ff */
[C---:B------:R-:W-:Y:S01]  /*6e00*/  FFMA R20, R48.reuse, R0, R20 ;  /* 0x0000000030147223 */ /* 0x040fe20000000014 */
[----:B------:R-:W-:Y:S01]  /*6e10*/  LOP3.LUT R0, R75, 0xffff0000, RZ, 0xc0, !PT ;  /* 0xffff00004b007812 */ /* 0x000fe200078ec0ff */
[C---:B------:R-:W-:Y:S01]  /*6e20*/  FFMA R21, R48.reuse, R3, R21 ;  /* 0x0000000330157223 */ /* 0x040fe20000000015 */
[----:B------:R-:W-:Y:S01]  /*6e30*/  FFMA R26, R48, R4, R26 ;  /* 0x00000004301a7223 */ /* 0x000fe2000000001a */
[----:B------:R-:W-:Y:S02]  /*6e40*/  SHF.L.U32 R3, R80, 0x10, RZ ;  /* 0x0000001050037819 */ /* 0x000fe400000006ff */
[----:B------:R-:W-:Y:S01]  /*6e50*/  FFMA R27, R48, R0, R27 ;  /* 0x00000000301b7223 */ /* 0x000fe2000000001b */
[----:B------:R-:W-:Y:S02]  /*6e60*/  LOP3.LUT R0, R80, 0xffff0000, RZ, 0xc0, !PT ;  /* 0xffff000050007812 */ /* 0x000fe400078ec0ff */
[----:B------:R-:W-:Y:S01]  /*6e70*/  SHF.L.U32 R4, R81, 0x10, RZ ;  /* 0x0000001051047819 */ /* 0x000fe200000006ff */
[C---:B------:R-:W-:Y:S01]  /*6e80*/  FFMA R24, R48.reuse, R3, R24 ;  /* 0x0000000330187223 */ /* 0x040fe20000000018 */
[----:B------:R-:W-:Y:S01]  /*6e90*/  F2FP.RELU.BF16.F32.PACK_AB R10, R13, R12 ;  /* 0x0000000c0d0a723e */ /* 0x000fe200000018ff */
[C---:B------:R-:W-:Y:S01]  /*6ea0*/  FFMA R25, R48.reuse, R0, R25 ;  /* 0x0000000030197223 */ /* 0x040fe20000000019 */
[----:B------:R-:W-:Y:S01]  /*6eb0*/  F2FP.RELU.BF16.F32.PACK_AB R11, R19, R18 ;  /* 0x00000012130b723e */ /* 0x000fe200000018ff */
[----:B------:R-:W-:Y:S01]  /*6ec0*/  FFMA R30, R48, R4, R30 ;  /* 0x00000004301e7223 */ /* 0x000fe2000000001e */
[----:B------:R-:W-:Y:S02]  /*6ed0*/  LOP3.LUT R0, R81, 0xffff0000, RZ, 0xc0, !PT ;  /* 0xffff000051007812 */ /* 0x000fe400078ec0ff */
[C---:B------:R-:W-:Y:S01]  /*6ee0*/  SHF.L.U32 R3, R82.reuse, 0x10, RZ ;  /* 0x0000001052037819 */ /* 0x040fe200000006ff */
[----:B------:R1:W-:Y:S01]  /*6ef0*/  STS.128 [R63+0x10], R8 ;  /* 0x000010083f007388 */ /* 0x0003e20000000c00 */
[----:B------:R-:W-:Y:S01]  /*6f00*/  LOP3.LUT R4, R82, 0xffff0000, RZ, 0xc0, !PT ;  /* 0xffff000052047812 */ /* 0x000fe200078ec0ff */
[C---:B------:R-:W-:Y:S01]  /*6f10*/  FFMA R31, R48.reuse, R0, R31 ;  /* 0x00000000301f7223 */ /* 0x040fe2000000001f */
[C---:B------:R-:W-:Y:S01]  /*6f20*/  SHF.L.U32 R5, R83.reuse, 0x10, RZ ;  /* 0x0000001053057819 */ /* 0x040fe200000006ff */
[C---:B------:R-:W-:Y:S01]  /*6f30*/  FFMA R28, R48.reuse, R3, R28 ;  /* 0x00000003301c7223 */ /* 0x040fe2000000001c */
[----:B------:R-:W-:Y:S01]  /*6f40*/  LOP3.LUT R6, R83, 0xffff0000, RZ, 0xc0, !PT ;  /* 0xffff000053067812 */ /* 0x000fe200078ec0ff */
[C---:B------:R-:W-:Y:S01]  /*6f50*/  FFMA R29, R48.reuse, R4, R29 ;  /* 0x00000004301d7223 */ /* 0x040fe2000000001d */
[----:B------:R-:W-:Y:S01]  /*6f60*/  F2FP.RELU.BF16.F32.PACK_AB R16, R17, R16 ;  /* 0x000000101110723e */ /* 0x000fe200000018ff */
[C---:B------:R-:W-:Y:S01]  /*6f70*/  FFMA R34, R48.reuse, R5, R34 ;  /* 0x0000000530227223 */ /* 0x040fe20000000022 */
[----:B------:R-:W-:Y:S01]  /*6f80*/  F2FP.RELU.BF16.F32.PACK_AB R17, R23, R22 ;  /* 0x000000161711723e */ /* 0x000fe200000018ff */
[----:B------:R-:W-:Y:S01]  /*6f90*/  FFMA R35, R48, R6, R35 ;  /* 0x0000000630237223 */ /* 0x000fe20000000023 */
[----:B------:R-:W-:Y:S02]  /*6fa0*/  F2FP.RELU.BF16.F32.PACK_AB R18, R21, R20 ;  /* 0x000000141512723e */ /* 0x000fe400000018ff */
[----:B------:R-:W-:Y:S02]  /*6fb0*/  F2FP.RELU.BF16.F32.PACK_AB R19, R27, R26 ;  /* 0x0000001a1b13723e */ /* 0x000fe400000018ff */
[----:B------:R-:W-:Y:S02]  /*6fc0*/  F2FP.RELU.BF16.F32.PACK_AB R24, R25, R24 ;  /* 0x000000181918723e */ /* 0x000fe400000018ff */
[----:B------:R-:W-:Y:S01]  /*6fd0*/  F2FP.RELU.BF16.F32.PACK_AB R25, R31, R30 ;  /* 0x0000001e1f19723e */ /* 0x000fe200000018ff */
[----:B------:R1:W-:Y:S01]  /*6fe0*/  STS.128 [R62+0x20], R16 ;  /* 0x000020103e007388 */ /* 0x0003e20000000c00 */
[----:B------:R-:W-:Y:S02]  /*6ff0*/  F2FP.RELU.BF16.F32.PACK_AB R26, R29, R28 ;  /* 0x0000001c1d1a723e */ /* 0x000fe400000018ff */
[----:B------:R-:W-:Y:S05]  /*7000*/  F2FP.RELU.BF16.F32.PACK_AB R27, R35, R34 ;  /* 0x00000022231b723e */ /* 0x000fea00000018ff */
[----:B------:R1:W-:Y:S01]  /*7010*/  STS.128 [R61+0x10], R24 ;  /* 0x000010183d007388 */ /* 0x0003e20000000c00 */
[----:B------:R-:W-:Y:S01]  /*7020*/  @!PT LDS RZ, [RZ] ;  /* 0x00000000fffff984 */ /* 0x000fe20000000800 */
[----:B------:R-:W-:Y:S01]  /*7030*/  @!PT LDS RZ, [RZ] ;  /* 0x00000000fffff984 */ /* 0x000fe20000000800 */
[----:B------:R-:W-:Y:S01]  /*7040*/  @!PT LDS RZ, [RZ] ;  /* 0x00000000fffff984 */ /* 0x000fe20000000800 */
[----:B------:R-:W-:Y:S01]  /*7050*/  @!PT LDS RZ, [RZ] ;  /* 0x00000000fffff984 */ /* 0x000fe20000000800 */
[----:B------:R2:W-:Y:S07]  /*7060*/  MEMBAR.ALL.CTA ;  /* 0x0000000000007992 */ /* 0x0005ee0000008000 */
[----:B--2---:R-:W2:Y:S02]  /*7070*/  FENCE.VIEW.ASYNC.S ;  /* 0x00000000000073c6 */ /* 0x004ea40000000000 */
[----:B--2---:R-:W-:Y:S06]  /*7080*/  BAR.SYNC.DEFER_BLOCKING 0x1, 0x80 ;  /* 0x0042000000007b1d */ /* 0x004fec0000010000 */
[----:B------:R-:W-:Y:S05]  /*7090*/  @P0 BRA `(.L_x_122) ;  /* 0x00000000001c0947 */ /* 0x000fea0003800000 */
[----:B------:R-:W-:Y:S01]  /*70a0*/  R2UR UR4, R69 ;  /* 0x00000000450472ca */ /* 0x000fe200000e0000 */
[----:B------:R-:W-:Y:S01]  /*70b0*/  UIADD3 UR6, UP0, UPT, UR54, 0x680, URZ ;  /* 0x0000068036067890 */ /* 0x000fe2000ff1e0ff */
[----:B------:R-:W-:Y:S03]  /*70c0*/  UMOV UR43, UR36 ;  /* 0x00000024002b7c82 */ /* 0x000fe60008000000 */
[----:B------:R-:W-:Y:S08]  /*70d0*/  UIADD3.X UR7, UPT, UPT, URZ, UR55, URZ, UP0, !UPT ;  /* 0x00000037ff077290 */ /* 0x000ff000087fe4ff */
[----:B------:R-:W-:Y:S09]  /*70e0*/  UIADD3 UR40, UPT, UPT, UR47, 0x200, UR4 ;  /* 0x000002002f287890 */ /* 0x000ff2000fffe004 */
[----:B------:R2:W-:Y:S02]  /*70f0*/  UTMASTG.3D [UR40], [UR6] ;  /* 0x00000028060073b5 */ /* 0x0005e40008010000 */
[----:B--2---:R0:W-:Y:S02]  /*7100*/  UTMACMDFLUSH ;  /* 0x00000000000079b7 */ /* 0x0041e40000000000 */
.L_x_122:
[----:B------:R-:W-:Y:S05]  /*7110*/  BSYNC.RECONVERGENT B0 ;  /* 0x0000000000007941 */ /* 0x000fea0003800200 */
.L_x_121:
[----:B------:R-:W-:Y:S01]  /*7120*/  UIADD3 UR43, UPT, UPT, UR57, 0x1, URZ ;  /* 0x00000001392b7890 */ /* 0x000fe2000fffe0ff */
[----:B------:R-:W-:Y:S03]  /*7130*/  BSSY.RECONVERGENT B0, `(.L_x_123) ;  /* 0x0000005000007945 */ /* 0x000fe60003800200 */
[----:B------:R-:W-:Y:S04]  /*7140*/  UISETP.NE.AND UP0, UPT, UR43, 0x3, UPT ;  /* 0x000000032b00788c */ /* 0x000fe8000bf05270 */
[----:B------:R-:W-:Y:S01]  /*7150*/  USEL UR56, UR43, URZ, UP0 ;  /* 0x000000ff2b387287 */ /* 0x000fe20008000000 */
[----:B------:R-:W-:Y:S11]  /*7160*/  @P0 BRA `(.L_x_124) ;  /* 0x0000000000040947 */ /* 0x000ff60003800000 */
[----:B------:R-:W-:Y:S04]  /*7170*/  DEPBAR.LE SB0, 0x1 ;  /* 0x000080400000791a */ /* 0x000fe80000000000 */
.L_x_124:
[----:B------:R-:W-:Y:S05]  /*7180*/  BSYNC.RECONVERGENT B0 ;  /* 0x0000000000007941 */ /* 0x000fea0003800200 */
.L_x_123:
[----:B------:R-:W-:Y:S01]  /*7190*/  BAR.SYNC.DEFER_BLOCKING 0x1, 0x80 ;  /* 0x0042000000007b1d */ /* 0x000fe20000010000 */
[----:B------:R-:W-:Y:S01]  /*71a0*/  ISETP.NE.AND P1, PT, R113, RZ, PT ;  /* 0x000000ff7100720c */ /* 0x000fe20003f25270 */
[----:B------:R-:W-:Y:S01]  /*71b0*/  UISETP.NE.AND UP0, UPT, UR51, URZ, UPT ;  /* 0x000000ff3300728c */ /* 0x000fe2000bf05270 */
[----:B------:R-:W-:Y:S11]  /*71c0*/  LEA R3, R70, UR47, 0x3 ;  /* 0x0000002f46037c11 */ /* 0x000ff6000f8e18ff */
[----:B------:R-:W-:Y:S01]  /*71d0*/  @!P1 SHF.L.U32 R4, R60, 0x1f, RZ ;  /* 0x0000001f3c049819 */ /* 0x000fe200000006ff */
[----:B------:R-:W-:Y:S06]  /*71e0*/  BRA.U !UP0, `(.L_x_125) ;  /* 0x0000000108247547 */ /* 0x000fec000b800000 */
[----:B------:R-:W-:Y:S01]  /*71f0*/  IMAD.U32 R5, RZ, RZ, UR50 ;  /* 0x00000032ff057e24 */ /* 0x000fe2000f8e00ff */
[----:B------:R-:W-:Y:S01]  /*7200*/  MOV R0, UR46 ;  /* 0x0000002e00007c02 */ /* 0x000fe20008000f00 */
[----:B------:R-:W-:Y:S03]  /*7210*/  UIADD3 UR50, UPT, UPT, UR50, 0x1, URZ ;  /* 0x0000000132327890 */ /* 0x000fe6000fffe0ff */
[----:B------:R-:W-:Y:S01]  /*7220*/  @!P1 LEA R5, R5, UR47, 0x3 ;  /* 0x0000002f05059c11 */ /* 0x000fe2000f8e18ff */
[----:B------:R-:W-:Y:S04]  /*7230*/  UISETP.NE.AND UP0, UPT, UR50, 0x3, UPT ;  /* 0x000000033200788c */ /* 0x000fe8000bf05270 */
[----:B------:R-:W-:Y:S01]  /*7240*/  @!P1 VIADD R5, R5, 0xb8 ;  /* 0x000000b805059836 */ /* 0x000fe20000000000 */
[----:B------:R-:W-:Y:S04]  /*7250*/  USEL UR50, UR50, URZ, UP0 ;  /* 0x000000ff32327287 */ /* 0x000fe80008000000 */
[----:B------:R-:W-:Y:S04]  /*7260*/  @!P1 PRMT R0, R0, 0x654, R5 ;  /* 0x0000065400009816 */ /* 0x000fe80000000005 */
[----:B------:R2:W-:Y:S04]  /*7270*/  @!P1 SYNCS.ARRIVE.TRANS64.RED.A1T0 RZ, [R0+URZ], RZ ;  /* 0x000000ff00ff99a7 */ /* 0x0005e800081004ff */
.L_x_125:
[----:B------:R-:W3:Y:S01]  /*7280*/  @!P1 SYNCS.PHASECHK.TRANS64.TRYWAIT P0, [R3+URZ+0xa0], R4 ;  /* 0x0000a004030095a7 */ /* 0x000ee200080011ff */
[----:B------:R-:W-:Y:S01]  /*7290*/  BSSY B1, `(.L_x_126) ;  /* 0x0000015000017945 */ /* 0x000fe20003800000 */
[----:B---3--:R-:W-:Y:S03]  /*72a0*/  @!P1 SEL R71, RZ, 0x1, !P0 ;  /* 0x00000001ff479807 */ /* 0x008fe60004000000 */
[----:B------:R-:W-:Y:S05]  /*72b0*/  @P1 BRA `(.L_x_127) ;  /* 0x0000000000481947 */ /* 0x000fea0003800000 */
[----:B------:R-:W-:Y:S01]  /*72c0*/  ISETP.NE.AND P1, PT, R76, RZ, PT ;  /* 0x000000ff4c00720c */ /* 0x000fe20003f25270 */
[----:B------:R-:W-:Y:S01]  /*72d0*/  BSSY B0, `(.L_x_128) ;  /* 0x000000a000007945 */ /* 0x000fe20003800000 */
[----:B------:R-:W-:Y:S11]  /*72e0*/  ISETP.NE.AND P0, PT, R71, RZ, PT ;  /* 0x000000ff4700720c */ /* 0x000ff60003f05270 */
[----:B------:R-:W-:Y:S04]  /*72f0*/  @P1 IMAD R70, R70, 0x2000, R110 ;  /* 0x0000200046461824 */ /* 0x000fe800078e026e */
[----:B------:R-:W-:Y:S01]  /*7300*/  @P1 IMAD.IADD R5, R117, 0x1, R70 ;  /* 0x0000000175051824 */ /* 0x000fe200078e0246 */
[----:B------:R-:W-:Y:S03]  /*7310*/  @P1 IADD3 R4, PT, PT, R116, R70, RZ ;  /* 0x0000004674041210 */ /* 0x000fe60007ffe0ff */
[----:B--2---:R-:W-:Y:S01]  /*7320*/  @P1 IMAD.IADD R0, R109, 0x1, R5 ;  /* 0x000000016d001824 */ /* 0x004fe200078e0205 */
[----:B------:R-:W-:Y:S06]  /*7330*/  @P0 BRA `(.L_x_129) ;  /* 0x00000000000c0947 */ /* 0x000fec0003800000 */
[----:B------:R-:W-:Y:S04]  /*7340*/  SHF.L.U32 R60, R60, 0x1f, RZ ;  /* 0x0000001f3c3c7819 */ /* 0x000fe800000006ff */
[----:B------:R-:W2:Y:S02]  /*7350*/  SYNCS.PHASECHK.TRANS64.TRYWAIT P0, [R3+URZ+0xa0], R60 ;  /* 0x0000a03c030075a7 */ /* 0x000ea400080011ff */
[----:B--2---:R-:W-:Y:S05]  /*7360*/  @!P0 BRA `(.L_x_130) ;  /* 0x0000001c000c8947 */ /* 0x004fea0003800000 */
.L_x_129:
[----:B------:R-:W-:Y:S05]  /*7370*/  BSYNC B0 ;  /* 0x0000000000007941 */ /* 0x000fea0003800000 */
.L_x_128:
[----:B------:R-:W-:Y:S11]  /*7380*/  ISETP.NE.AND P0, PT, R76, RZ, PT ;  /* 0x000000ff4c00720c */ /* 0x000ff60003f05270 */
[----:B------:R-:W-:Y:S02]  /*7390*/  @!UPT UIADD3 URZ, UPT, UPT, URZ, URZ, URZ ;  /* 0x000000fffffff290 */ /* 0x000fe4000fffe0ff */
[----:B------:R3:W1:Y:S04]  /*73a0*/  @P0 LDS.128 R56, [R70] ;  /* 0x0000000046380984 */ /* 0x0006680000000c00 */
[----:B------:R3:W1:Y:S04]  /*73b0*/  @P0 LDS.128 R72, [R4+0x20] ;  /* 0x0000200004480984 */ /* 0x0006680000000c00 */
[----:B------:R3:W1:Y:S04]  /*73c0*/  @P0 LDS.128 R64, [R5+0x10] ;  /* 0x0000100005400984 */ /* 0x0006680000000c00 */
[----:B------:R3:W1:Y:S02]  /*73d0*/  @P0 LDS.128 R80, [R0+0x10] ;  /* 0x0000100000500984 */ /* 0x0006640000000c00 */
.L_x_127:
[----:B------:R-:W-:Y:S05]  /*73e0*/  BSYNC B1 ;  /* 0x0000000000017941 */ /* 0x000fea0003800000 */
.L_x_126:
[----:B--23--:R-:W-:Y:S05]  /*73f0*/  VIADD R0, R51, 0x20 ;  /* 0x0000002033007836 */ /* 0x00cfea0000000000 */
[----:B------:R-:W-:Y:S04]  /*7400*/  SHF.R.U32.HI R0, RZ, 0x15, R0 ;  /* 0x00000015ff007819 */ /* 0x000fe80000011600 */
[----:B------:R-:W-:Y:S11]  /*7410*/  LOP3.LUT P0, RZ, R0, 0x3, R102, 0x48, !PT ;  /* 0x0000000300ff7812 */ /* 0x000ff60007804866 */
[----:B------:R-:W-:Y:S02]  /*7420*/  @!UPT UIADD3 URZ, UPT, UPT, URZ, URZ, URZ ;  /* 0x000000fffffff290 */ /* 0x000fe4000fffe0ff */
[----:B------:R-:W-:Y:S05]  /*7430*/  @!P0 BRA `(.L_x_131) ;  /* 0x0000000000408947 */ /* 0x000fea0003800000 */
[----:B------:R-:W2:Y:S01]  /*7440*/  LDCU.64 UR8, c[0x4][0x70] ;  /* 0x01000e00ff0877ac */ /* 0x000ea20008000a00 */
[----:B------:R-:W-:Y:S01]  /*7450*/  MOV R15, 0x0 ;  /* 0x00000000000f7802 */ /* 0x000fe20000000f00 */
[----:B------:R-:W-:Y:S02]  /*7460*/  HFMA2 R12, -RZ, RZ, 0, 5.9604644775390625e-08 ;  /* 0x00000001ff0c7431 */ /* 0x000fe400000001ff */
[----:B-1----:R-:W-:Y:S02]  /*7470*/  IMAD.MOV.U32 R8, RZ, RZ, 0x192 ;  /* 0x00000192ff087424 */ /* 0x002fe400078e00ff */
[----:B------:R-:W-:Y:S01]  /*7480*/  IMAD.MOV.U32 R13, RZ, RZ, RZ ;  /* 0x000000ffff0d7224 */ /* 0x000fe200078e00ff */
[----:B------:R-:W1:Y:S01]  /*7490*/  LDCU.64 UR6, c[0x4][0x78] ;  /* 0x01000f00ff0677ac */ /* 0x000e620008000a00 */
[----:B------:R-:W3:Y:S01]  /*74a0*/  LDC.64 R14, c[0x4][R15] ;  /* 0x010000000f0e7b82 */ /* 0x000ee20000000a00 */
[----:B------:R-:W5:Y:S01]  /*74b0*/  LDCU.64 UR4, c[0x4][0x10] ;  /* 0x01000200ff0477ac */ /* 0x000f620008000a00 */
[----:B--2---:R-:W-:Y:S01]  /*74c0*/  MOV R5, UR9 ;  /* 0x0000000900057c02 */ /* 0x004fe20008000f00 */
[----:B------:R-:W-:Y:S01]  /*74d0*/  IMAD.U32 R4, RZ, RZ, UR8 ;  /* 0x00000008ff047e24 */ /* 0x000fe2000f8e00ff */
[----:B-1----:R-:W-:Y:S01]  /*74e0*/  MOV R7, UR7 ;  /* 0x0000000700077c02 */ /* 0x002fe20008000f00 */
[----:B------:R-:W-:Y:S01]  /*74f0*/  IMAD.U32 R6, RZ, RZ, UR6 ;  /* 0x00000006ff067e24 */ /* 0x000fe2000f8e00ff */
[----:B-----5:R-:W-:Y:S01]  /*7500*/  MOV R11, UR5 ;  /* 0x00000005000b7c02 */ /* 0x020fe20008000f00 */
[----:B------:R-:W-:Y:S02]  /*7510*/  IMAD.U32 R10, RZ, RZ, UR4 ;  /* 0x00000004ff0a7e24 */ /* 0x000fe4000f8e00ff */
[----:B------:R-:W-:Y:S07]  /*7520*/  LEPC R20, `(.L_x_131) ;  /* 0x000000001014794e */ /* 0x000fee0000000000 */
[----:B---34-:R-:W-:Y:S05]  /*7530*/  CALL.ABS.NOINC R14 ;  /* 0x000000000e007343 */ /* 0x018fea0003c00000 */
.L_x_131:
[----:B------:R-:W-:Y:S01]  /*7540*/  ISETP.NE.AND P0, PT, R103, RZ, PT ;  /* 0x000000ff6700720c */ /* 0x000fe20003f05270 */
[----:B------:R-:W-:Y:S05]  /*7550*/  WARPSYNC.ALL ;  /* 0x0000000000007948 */ /* 0x000fea0003800000 */
[----:B------:R-:W-:Y:S01]  /*7560*/  R2UR UR4, R51 ;  /* 0x00000000330472ca */ /* 0x000fe200000e0000 */
[----:B------:R-:W-:Y:S01]  /*7570*/  USHF.L.U32 UR8, UR56, 0xd, URZ ;  /* 0x0000000d38087899 */ /* 0x000fe200080006ff */
[C---:B-1----:R-:W-:Y:S01]  /*7580*/  SHF.L.U32 R49, R56.reuse, 0x10, RZ ;  /* 0x0000001038317819 */ /* 0x042fe200000006ff */
[----:B------:R-:W-:Y:S01]  /*7590*/  BSSY.RECONVERGENT B0, `(.L_x_132) ;  /* 0x000008d000007945 */ /* 0x000fe20003800200 */
[----:B------:R-:W-:Y:S02]  /*75a0*/  LOP3.LUT R50, R56, 0xffff0000, RZ, 0xc0, !PT ;  /* 0xffff000038327812 */ /* 0x000fe400078ec0ff */
[C---:B------:R-:W-:Y:S02]  /*75b0*/  SHF.L.U32 R51, R57.reuse, 0x10, RZ ;  /* 0x0000001039337819 */ /* 0x040fe400000006ff */
[----:B------:R-:W-:Y:S02]  /*75c0*/  IADD3 R0, PT, PT, R110, UR8, RZ ;  /* 0x000000086e007c10 */ /* 0x000fe4000fffe0ff */
[----:B------:R-:W-:Y:S02]  /*75d0*/  LOP3.LUT R52, R57, 0xffff0000, RZ, 0xc0, !PT ;  /* 0xffff000039347812 */ /* 0x000fe400078ec0ff */
[-C--:B------:R-:W-:Y:S01]  /*75e0*/  IADD3 R117, PT, PT, R117, R0.reuse, RZ ;  /* 0x0000000075757210 */ /* 0x080fe20007ffe0ff */
[----:B------:R-:W1:Y:S01]  /*75f0*/  LDTM.x32 R4, tmem[UR4+0x20] ;  /* 0x00002004000479ee */ /* 0x000e6200082c0000 */
[----:B------:R-:W-:Y:S01]  /*7600*/  IADD3 R116, PT, PT, R116, R0, RZ ;  /* 0x0000000074747210 */ /* 0x000fe20007ffe0ff */
[----:B------:R-:W-:Y:S01]  /*7610*/  NOP ;  /* 0x0000000000007918 */ /* 0x000fe20000000000 */
[C---:B------:R-:W-:Y:S02]  /*7620*/  SHF.L.U32 R53, R58.reuse, 0x10, RZ ;  /* 0x000000103a357819 */ /* 0x040fe400000006ff */
[----:B------:R-:W-:Y:S02]  /*7630*/  LOP3.LUT R54, R58, 0xffff0000, RZ, 0xc0, !PT ;  /* 0xffff00003a367812 */ /* 0x000fe400078ec0ff */
[C---:B------:R-:W-:Y:S02]  /*7640*/  SHF.L.U32 R55, R59.reuse, 0x10, RZ ;  /* 0x000000103b377819 */ /* 0x040fe400000006ff */
[----:B------:R-:W-:Y:S02]  /*7650*/  LOP3.LUT R56, R59, 0xffff0000, RZ, 0xc0, !PT ;  /* 0xffff00003b387812 */ /* 0x000fe400078ec0ff */
[C---:B------:R-:W-:Y:S02]  /*7660*/  SHF.L.U32 R57, R64.reuse, 0x10, RZ ;  /* 0x0000001040397819 */ /* 0x040fe400000006ff */
[----:B------:R-:W-:Y:S02]  /*7670*/  LOP3.LUT R58, R64, 0xffff0000, RZ, 0xc0, !PT ;  /* 0xffff0000403a7812 */ /* 0x000fe400078ec0ff */
[C---:B------:R-:W-:Y:S02]  /*7680*/  SHF.L.U32 R59, R65.reuse, 0x10, RZ ;  /* 0x00000010413b7819 */ /* 0x040fe400000006ff */
[----:B------:R-:W-:Y:S02]  /*7690*/  LOP3.LUT R60, R65, 0xffff0000, RZ, 0xc0, !PT ;  /* 0xffff0000413c7812 */ /* 0x000fe400078ec0ff */
[C---:B----4-:R-:W-:Y:S02]  /*76a0*/  SHF.L.U32 R61, R66.reuse, 0x10, RZ ;  /* 0x00000010423d7819 */ /* 0x050fe400000006ff */
[----:B------:R-:W-:Y:S02]  /*76b0*/  LOP3.LUT R62, R66, 0xffff0000, RZ, 0xc0, !PT ;  /* 0xffff0000423e7812 */ /* 0x000fe400078ec0ff */
[----:B------:R-:W-:Y:S01]  /*76c0*/  SHF.L.U32 R63, R67, 0x10, RZ ;  /* 0x00000010433f7819 */ /* 0x000fe200000006ff */
[--C-:B-1----:R-:W-:Y:S01]  /*76d0*/  FFMA R4, R47, R4, R2.reuse ;  /* 0x000000042f047223 */ /* 0x102fe20000000002 */
[----:B------:R-:W-:Y:S01]  /*76e0*/  IADD3 R115, PT, PT, R115, 0x120, RZ ;  /* 0x0000012073737810 */ /* 0x000fe20007ffe0ff */
[--C-:B------:R-:W-:Y:S01]  /*76f0*/  FFMA R5, R47, R5, R2.reuse ;  /* 0x000000052f057223 */ /* 0x100fe20000000002 */
[----:B------:R-:W-:Y:S01]  /*7700*/  LOP3.LUT R64, R67, 0xffff0000, RZ, 0xc0, !PT ;  /* 0xffff000043407812 */ /* 0x000fe200078ec0ff */
[C-C-:B------:R-:W-:Y:S01]  /*7710*/  FFMA R6, R47.reuse, R6, R2.reuse ;  /* 0x000000062f067223 */ /* 0x140fe20000000002 */
[C---:B------:R-:W-:Y:S01]  /*7720*/  SHF.L.U32 R65, R72.reuse, 0x10, RZ ;  /* 0x0000001048417819 */ /* 0x040fe200000006ff */
[C-C-:B------:R-:W-:Y:S01]  /*7730*/  FFMA R7, R47.reuse, R7, R2.reuse ;  /* 0x000000072f077223 */ /* 0x140fe20000000002 */
[----:B------:R-:W-:Y:S01]  /*7740*/  LOP3.LUT R66, R72, 0xffff0000, RZ, 0xc0, !PT ;  /* 0xffff000048427812 */ /* 0x000fe200078ec0ff */
[--C-:B------:R-:W-:Y:S01]  /*7750*/  FFMA R8, R47, R8, R2.reuse ;  /* 0x000000082f087223 */ /* 0x100fe20000000002 */
[----:B------:R-:W-:Y:S01]  /*7760*/  SHF.L.U32 R67, R73, 0x10, RZ ;  /* 0x0000001049437819 */ /* 0x000fe200000006ff */
[--C-:B------:R-:W-:Y:S01]  /*7770*/  FFMA R9, R47, R9, R2.reuse ;  /* 0x000000092f097223 */ /* 0x100fe20000000002 */
[----:B------:R-:W-:Y:S01]  /*7780*/  LOP3.LUT R115, R115, 0xfefffff8, RZ, 0xc0, !PT ;  /* 0xfefffff873737812 */ /* 0x000fe200078ec0ff */
[--C-:B------:R-:W-:Y:S01]  /*7790*/  FFMA R10, R47, R10, R2.reuse ;  /* 0x0000000a2f0a7223 */ /* 0x100fe20000000002 */
[----:B------:R-:W-:Y:S01]  /*77a0*/  LOP3.LUT R68, R73, 0xffff0000, RZ, 0xc0, !PT ;  /* 0xffff000049447812 */ /* 0x000fe200078ec0ff */
[C-C-:B------:R-:W-:Y:S01]  /*77b0*/  FFMA R11, R47.reuse, R11, R2.reuse ;  /* 0x0000000b2f0b7223 */ /* 0x140fe20000000002 */
[C---:B------:R-:W-:Y:S01]  /*77c0*/  SHF.L.U32 R69, R74.reuse, 0x10, RZ ;  /* 0x000000104a457819 */ /* 0x040fe200000006ff */
[----:B------:R1:W-:Y:S01]  /*77d0*/  SYNCS.ARRIVE.TRANS64.RED.A1T0 RZ, [R115+URZ], RZ ;  /* 0x000000ff73ff79a7 */ /* 0x0003e200081004ff */
[C-C-:B------:R-:W-:Y:S01]  /*77e0*/  FFMA R0, R47.reuse, R12, R2.reuse ;  /* 0x0000000c2f007223 */ /* 0x140fe20000000002 */
[----:B------:R-:W-:Y:S01]  /*77f0*/  LOP3.LUT R70, R74, 0xffff0000, RZ, 0xc0, !PT ;  /* 0xffff00004a467812 */ /* 0x000fe200078ec0ff */
[C-C-:B------:R-:W-:Y:S01]  /*7800*/  FFMA R3, R47.reuse, R13, R2.reuse ;  /* 0x0000000d2f037223 */ /* 0x140fe20000000002 */
[--C-:B------:R-:W-:Y:S01]  /*7810*/  FFMA R14, R47, R14, R2.reuse ;  /* 0x0000000e2f0e7223 */ /* 0x100fe20000000002 */
[----:B------:R-:W-:Y:S01]  /*7820*/  SHF.L.U32 R71, R75, 0x10, RZ ;  /* 0x000000104b477819 */ /* 0x000fe200000006ff */
[C-C-:B------:R-:W-:Y:S01]  /*7830*/  FFMA R15, R47.reuse, R15, R2.reuse ;  /* 0x0000000f2f0f7223 */ /* 0x140fe20000000002 */
[--C-:B------:R-:W-:Y:S01]  /*7840*/  FFMA R12, R47, R16, R2.reuse ;  /* 0x000000102f0c7223 */ /* 0x100fe20000000002 */
[----:B------:R-:W-:Y:S01]  /*7850*/  LOP3.LUT R72, R75, 0xffff0000, RZ, 0xc0, !PT ;  /* 0xffff00004b487812 */ /* 0x000fe200078ec0ff */
[C-C-:B------:R-:W-:Y:S01]  /*7860*/  FFMA R13, R47.reuse, R17, R2.reuse ;  /* 0x000000112f0d7223 */ /* 0x140fe20000000002 */
[C-C-:B------:R-:W-:Y:S01]  /*7870*/  FFMA R18, R47.reuse, R18, R2.reuse ;  /* 0x000000122f127223 */ /* 0x140fe20000000002 */
[C---:B------:R-:W-:Y:S01]  /*7880*/  SHF.L.U32 R73, R80.reuse, 0x10, RZ ;  /* 0x0000001050497819 */ /* 0x040fe200000006ff */
[C-C-:B------:R-:W-:Y:S01]  /*7890*/  FFMA R19, R47.reuse, R19, R2.reuse ;  /* 0x000000132f137223 */ /* 0x140fe20000000002 */
[C-C-:B------:R-:W-:Y:S01]  /*78a0*/  FFMA R16, R47.reuse, R20, R2.reuse ;  /* 0x000000142f107223 */ /* 0x140fe20000000002 */
[----:B------:R-:W-:Y:S01]  /*78b0*/  LOP3.LUT R74, R80, 0xffff0000, RZ, 0xc0, !PT ;  /* 0xffff0000504a7812 */ /* 0x000fe200078ec0ff */
[C-C-:B------:R-:W-:Y:S01]  /*78c0*/  FFMA R17, R47.reuse, R21, R2.reuse ;  /* 0x000000152f117223 */ /* 0x140fe20000000002 */
[--C-:B------:R-:W-:Y:S01]  /*78d0*/  FFMA R22, R47, R22, R2.reuse ;  /* 0x000000162f167223 */ /* 0x100fe20000000002 */
[----:B------:R-:W-:Y:S01]  /*78e0*/  SHF.L.U32 R75, R81, 0x10, RZ ;  /* 0x00000010514b7819 */ /* 0x000fe200000006ff */
        /* <DEDUP_REMOVED lines=12> */
[----:B------:R-:W-:Y:S01]  /*79b0*/  FFMA R2, R47, R35, R2 ;  /* 0x000000232f027223 */ /* 0x000fe20000000002 */
[C---:B------:R-:W-:Y:S01]  /*79c0*/  FFMA R4, R48.reuse, R49, R4 ;  /* 0x0000003130047223 */ /* 0x040fe20000000004 */
        /* <DEDUP_REMOVED lines=9> */
[----:B------:R-:W-:Y:S01]  /*7a60*/  F2FP.RELU.BF16.F32.PACK_AB R4, R5, R4 ;  /* 0x000000040504723e */ /* 0x000fe200000018ff */
[C---:B------:R-:W-:Y:S01]  /*7a70*/  FFMA R14, R48.reuse, R59, R14 ;  /* 0x0000003b300e7223 */ /* 0x040fe2000000000e */
[----:B------:R-:W-:Y:S01]  /*7a80*/  F2FP.RELU.BF16.F32.PACK_AB R5, R7, R6 ;  /* 0x000000060705723e */ /* 0x000fe200000018ff */
[C---:B------:R-:W-:Y:S01]  /*7a90*/  FFMA R15, R48.reuse, R60, R15 ;  /* 0x0000003c300f7223 */ /* 0x040fe2000000000f */
[----:B------:R-:W-:Y:S01]  /*7aa0*/  F2FP.RELU.BF16.F32.PACK_AB R6, R9, R8 ;  /* 0x000000080906723e */ /* 0x000fe200000018ff */
[C---:B------:R-:W-:Y:S01]  /*7ab0*/  FFMA R12, R48.reuse, R61, R12 ;  /* 0x0000003d300c7223 */ /* 0x040fe2000000000c */
[----:B------:R-:W-:Y:S01]  /*7ac0*/  F2FP.RELU.BF16.F32.PACK_AB R7, R11, R10 ;  /* 0x0000000a0b07723e */ /* 0x000fe200000018ff */
[C---:B------:R-:W-:Y:S01]  /*7ad0*/  FFMA R13, R48.reuse, R62, R13 ;  /* 0x0000003e300d7223 */ /* 0x040fe2000000000d */
[C---:B------:R-:W-:Y:S01]  /*7ae0*/  FFMA R18, R48.reuse, R63, R18 ;  /* 0x0000003f30127223 */ /* 0x040fe20000000012 */
[C---:B------:R-:W-:Y:S01]  /*7af0*/  FFMA R19, R48.reuse, R64, R19 ;  /* 0x0000004030137223 */ /* 0x040fe20000000013 */
[C---:B------:R-:W-:Y:S01]  /*7b00*/  FFMA R16, R48.reuse, R65, R16 ;  /* 0x0000004130107223 */ /* 0x040fe20000000010 */
[----:B------:R1:W-:Y:S01]  /*7b10*/  STS.128 [R110+UR8], R4 ;  /* 0x000000046e007988 */ /* 0x0003e20008000c08 */
        /* <DEDUP_REMOVED lines=11> */
[----:B------:R-:W-:Y:S01]  /*7bd0*/  LOP3.LUT R76, R81, 0xffff0000, RZ, 0xc0, !PT ;  /* 0xffff0000514c7812 */ /* 0x000fe200078ec0ff */
[----:B------:R-:W-:Y:S01]  /*7be0*/  FFMA R24, R48, R73, R24 ;  /* 0x0000004930187223 */ /* 0x000fe20000000018 */
        /* <DEDUP_REMOVED lines=15> */
[----:B------:R-:W-:Y:S01]  /*7ce0*/  FFMA R2, R48, R80, R2 ;  /* 0x0000005030027223 */ /* 0x000fe20000000002 */
[----:B------:R-:W-:Y:S02]  /*7cf0*/  F2FP.RELU.BF16.F32.PACK_AB R24, R25, R24 ;  /* 0x000000181918723e */ /* 0x000fe400000018ff */
[----:B------:R-:W-:Y:S01]  /*7d00*/  F2FP.RELU.BF16.F32.PACK_AB R25, R31, R30 ;  /* 0x0000001e1f19723e */ /* 0x000fe200000018ff */
[----:B------:R1:W-:Y:S01]  /*7d10*/  STS.128 [R116+0x20], R16 ;  /* 0x0000201074007388 */ /* 0x0003e20000000c00 */
[----:B------:R-:W-:Y:S02]  /*7d20*/  F2FP.RELU.BF16.F32.PACK_AB R26, R29, R28 ;  /* 0x0000001c1d1a723e */ /* 0x000fe400000018ff */
[----:B------:R-:W-:Y:S02]  /*7d30*/  F2FP.RELU.BF16.F32.PACK_AB R27, R2, R34 ;  /* 0x00000022021b723e */ /* 0x000fe400000018ff */
[----:B------:R-:W-:Y:S05]  /*7d40*/  IADD3 R0, PT, PT, R109, R117, RZ ;  /* 0x000000756d007210 */ /* 0x000fea0007ffe0ff */
        /* <DEDUP_REMOVED lines=9> */
[----:B------:R-:W-:Y:S02]  /*7de0*/  UIADD3 UR10, UP0, UPT, UR54, 0x680, URZ ;  /* 0x00000680360a7890 */ /* 0x000fe4000ff1e0ff */
[----:B------:R-:W-:Y:S02]  /*7df0*/  UIADD3 UR5, UPT, UPT, UR41, 0x20, URZ ;  /* 0x0000002029057890 */ /* 0x000fe4000fffe0ff */
[----:B------:R-:W-:Y:S02]  /*7e00*/  UIADD3 UR4, UPT, UPT, UR47, 0x200, UR8 ;  /* 0x000002002f047890 */ /* 0x000fe4000fffe008 */
[----:B------:R-:W-:Y:S01]  /*7e10*/  UIADD3.X UR11, UPT, UPT, URZ, UR55, URZ, UP0, !UPT ;  /* 0x00000037ff0b7290 */ /* 0x000fe200087fe4ff */
[----:B------:R-:W-:Y:S01]  /*7e20*/  UMOV UR6, UR42 ;  /* 0x0000002a00067c82 */ /* 0x000fe20008000000 */
[----:B------:R-:W-:Y:S07]  /*7e30*/  UMOV UR7, UR36 ;  /* 0x0000002400077c82 */ /* 0x000fee0008000000 */
[----:B------:R2:W-:Y:S02]  /*7e40*/  UTMASTG.3D [UR4], [UR10] ;  /* 0x000000040a0073b5 */ /* 0x0005e40008010000 */
[----:B--2---:R0:W-:Y:S02]  /*7e50*/  UTMACMDFLUSH ;  /* 0x00000000000079b7 */ /* 0x0041e40000000000 */
.L_x_133:
[----:B------:R-:W-:Y:S05]  /*7e60*/  BSYNC.RECONVERGENT B0 ;  /* 0x0000000000007941 */ /* 0x000fea0003800200 */
.L_x_132:
[----:B------:R-:W-:Y:S01]  /*7e70*/  UIADD3 UR56, UPT, UPT, UR56, 0x1, URZ ;  /* 0x0000000138387890 */ /* 0x000fe2000fffe0ff */
[----:B------:R-:W-:Y:S03]  /*7e80*/  BSSY.RECONVERGENT B0, `(.L_x_134) ;  /* 0x0000008000007945 */ /* 0x000fe60003800200 */
[----:B------:R-:W-:Y:S04]  /*7e90*/  UISETP.NE.AND UP0, UPT, UR56, 0x3, UPT ;  /* 0x000000033800788c */ /* 0x000fe8000bf05270 */
[----:B------:R-:W-:Y:S02]  /*7ea0*/  UISETP.EQ.XOR UP1, UPT, UR43, 0x3, !UP0 ;  /* 0x000000032b00788c */ /* 0x000fe4000c722a70 */
[----:B------:R-:W-:Y:S02]  /*7eb0*/  USEL UR57, UR56, URZ, UP0 ;  /* 0x000000ff38397287 */ /* 0x000fe40008000000 */
[----:B------:R-:W-:Y:S04]  /*7ec0*/  USEL UR4, URZ, 0x1, !UP1 ;  /* 0x00000001ff047887 */ /* 0x000fe8000c800000 */
[----:B------:R-:W-:Y:S01]  /*7ed0*/  ULOP3.LUT UR52, UR52, UR4, URZ, 0x3c, !UPT ;  /* 0x0000000434347292 */ /* 0x000fe2000f8e3cff */
[----:B------:R-:W-:Y:S11]  /*7ee0*/  @P0 BRA `(.L_x_135) ;  /* 0x0000000000040947 */ /* 0x000ff60003800000 */
[----:B------:R-:W-:Y:S04]  /*7ef0*/  DEPBAR.LE SB0, 0x1 ;  /* 0x000080400000791a */ /* 0x000fe80000000000 */
.L_x_135:
[----:B------:R-:W-:Y:S05]  /*7f00*/  BSYNC.RECONVERGENT B0 ;  /* 0x0000000000007941 */ /* 0x000fea0003800200 */
.L_x_134:
[----:B------:R-:W-:Y:S01]  /*7f10*/  BAR.SYNC.DEFER_BLOCKING 0x1, 0x80 ;  /* 0x0042000000007b1d */ /* 0x000fe20000010000 */
[----:B------:R-:W-:Y:S01]  /*7f20*/  UISETP.NE.AND UP0, UPT, UR51, -0x2, UPT ;  /* 0xfffffffe3300788c */ /* 0x000fe2000bf05270 */
[----:B------:R-:W-:Y:S08]  /*7f30*/  IADD3 R85, PT, PT, R85, 0x1, RZ ;  /* 0x0000000155557810 */ /* 0x000ff00007ffe0ff */
[----:B------:R-:W-:Y:S05]  /*7f40*/  BRA.U !UP0, `(.L_x_136) ;  /* 0x0000000108287547 */ /* 0x000fea000b800000 */
[----:B------:R-:W-:Y:S01]  /*7f50*/  ISETP.NE.AND P0, PT, R113, RZ, PT ;  /* 0x000000ff7100720c */ /* 0x000fe20003f05270 */
[----:B------:R-:W-:Y:S01]  /*7f60*/  IMAD.U32 R2, RZ, RZ, UR50 ;  /* 0x00000032ff027e24 */ /* 0x000fe2000f8e00ff */
[----:B------:R-:W-:Y:S01]  /*7f70*/  UIADD3 UR50, UPT, UPT, UR50, 0x1, URZ ;  /* 0x0000000132327890 */ /* 0x000fe2000fffe0ff */
[----:B-1----:R-:W-:Y:S03]  /*7f80*/  IMAD.U32 R0, RZ, RZ, UR46 ;  /* 0x0000002eff007e24 */ /* 0x002fe6000f8e00ff */
[----:B------:R-:W-:Y:S04]  /*7f90*/  UISETP.NE.AND UP0, UPT, UR50, 0x3, UPT ;  /* 0x000000033200788c */ /* 0x000fe8000bf05270 */
[----:B------:R-:W-:Y:S03]  /*7fa0*/  USEL UR50, UR50, URZ, UP0 ;  /* 0x000000ff32327287 */ /* 0x000fe60008000000 */
[----:B------:R-:W-:Y:S05]  /*7fb0*/  @!P0 LEA R2, R2, UR47, 0x3 ;  /* 0x0000002f02028c11 */ /* 0x000fea000f8e18ff */
[----:B------:R-:W-:Y:S05]  /*7fc0*/  @!P0 VIADD R2, R2, 0xb8 ;  /* 0x000000b802028836 */ /* 0x000fea0000000000 */
[----:B------:R-:W-:Y:S04]  /*7fd0*/  @!P0 PRMT R0, R0, 0x654, R2 ;  /* 0x0000065400008816 */ /* 0x000fe80000000002 */
[----:B------:R2:W-:Y:S03]  /*7fe0*/  @!P0 SYNCS.ARRIVE.TRANS64.RED.A1T0 RZ, [R0+URZ], RZ ;  /* 0x000000ff00ff89a7 */ /* 0x0005e600081004ff */
.L_x_136:
[----:B------:R-:W-:Y:S01]  /*7ff0*/  ISETP.NE.AND P2, PT, R111, RZ, PT ;  /* 0x000000ff6f00720c */ /* 0x000fe20003f45270 */
[----:B------:R-:W-:Y:S01]  /*8000*/  UIADD3 UR51, UPT, UPT, UR51, 0x2, URZ ;  /* 0x0000000233337890 */ /* 0x000fe2000fffe0ff */
[----:B------:R-:W-:Y:S01]  /*8010*/  ISETP.NE.AND P0, PT, R112, 0x2, PT ;  /* 0x000000027000780c */ /* 0x000fe20003f05270 */
[----:B-1----:R-:W-:Y:S01]  /*8020*/  IMAD.IADD R4, R44, 0x1, R96 ;  /* 0x000000012c047824 */ /* 0x002fe200078e0260 */
[----:B------:R-:W-:Y:S01]  /*8030*/  ISETP.NE.AND P1, PT, R85, 0x4, PT ;  /* 0x000000045500780c */ /* 0x000fe20003f25270 */
[----:B------:R-:W-:Y:S01]  /*8040*/  IMAD.IADD R3, R45, 0x1, R97 ;  /* 0x000000012d037824 */ /* 0x000fe200078e0261 */
[----:B------:R-:W-:Y:S02]  /*8050*/  SEL R2, RZ, 0x1, P0 ;  /* 0x00000001ff027807 */ /* 0x000fe40000000000 */
[----:B--2---:R-:W-:Y:S02]  /*8060*/  SEL R0, RZ, 0x1, P1 ;  /* 0x00000001ff007807 */ /* 0x004fe40000800000 */
[----:B------:R-:W-:Y:S02]  /*8070*/  LOP3.LUT R107, R107, R2, RZ, 0x3c, !PT ;  /* 0x000000026b6b7212 */ /* 0x000fe400078e3cff */
[----:B------:R-:W-:Y:S02]  /*8080*/  LOP3.LUT R108, R108, R0, RZ, 0x3c, !PT ;  /* 0x000000006c6c7212 */ /* 0x000fe400078e3cff */
[----:B------:R-:W-:Y:S02]  /*8090*/  @P2 R2UR UR36, R106 ;  /* 0x000000006a2422ca */ /* 0x000fe400000e0000 */
[----:B------:R-:W-:Y:S02]  /*80a0*/  SEL R112, R112, RZ, P0 ;  /* 0x000000ff70707207 */ /* 0x000fe40000000000 */
[----:B------:R-:W-:Y:S01]  /*80b0*/  SEL R85, R85, RZ, P1 ;  /* 0x000000ff55557207 */ /* 0x000fe20000800000 */
[----:B------:R-:W-:Y:S10]  /*80c0*/  @P2 BRA `(.L_x_137) ;  /* 0xffffffd400902947 */ /* 0x000ff4000383ffff */
[----:B------:R-:W1:Y:S01]  /*80d0*/  LDCU.64 UR6, c[0x0][0x888] ;  /* 0x00011100ff0677ac */ /* 0x000e620008000a00 */
[----:B------:R-:W2:Y:S01]  /*80e0*/  LDCU.64 UR4, c[0x0][0x890] ;  /* 0x00011200ff0477ac */ /* 0x000ea20008000a00 */
[----:B-1----:R-:W-:Y:S02]  /*80f0*/  ISETP.NE.U32.AND P2, PT, RZ, UR6, PT ;  /* 0x00000006ff007c0c */ /* 0x002fe4000bf45070 */
[----:B--2---:R-:W-:Y:S02]  /*8100*/  ISETP.NE.U32.AND P1, PT, RZ, UR4, PT ;  /* 0x00000004ff007c0c */ /* 0x004fe4000bf25070 */
[----:B------:R-:W-:Y:S02]  /*8110*/  ISETP.NE.AND.EX P2, PT, RZ, UR7, PT, P2 ;  /* 0x00000007ff007c0c */ /* 0x000fe4000bf45320 */
[----:B------:R-:W-:-:S13]  /*8120*/  ISETP.NE.AND.EX P0, PT, RZ, UR5, PT, P1 ;  /* 0x00000005ff007c0c */ /* 0x000fda000bf05310 */
[----:B------:R-:W-:Y:S05]  /*8130*/  @P2 BRA P0, `(.L_x_138) ;  /* 0x00000000003c2947 */ /* 0x000fea0000000000 */
[----:B------:R-:W-:-:S13]  /*8140*/  ISETP.NE.AND.EX P1, PT, RZ, UR5, PT, P1 ;  /* 0x00000005ff007c0c */ /* 0x000fda000bf25310 */
[----:B------:R-:W-:Y:S05]  /*8150*/  @P1 BRA `(.L_x_139) ;  /* 0x00000000000c1947 */ /* 0x000fea0003800000 */
[----:B------:R-:W-:-:S13]  /*8160*/  FSETP.NEU.AND P0, PT, R48, RZ, PT ;  /* 0x000000ff3000720b */ /* 0x000fda0003f0d000 */
[----:B------:R-:W-:Y:S05]  /*8170*/  @!P0 EXIT ;  /* 0x000000000000894d */ /* 0x000fea0003800000 */
[----:B------:R-:W-:Y:S05]  /*8180*/  BRA `(.L_x_138) ;  /* 0x0000000000287947 */ /* 0x000fea0003800000 */
.L_x_139:
[----:B------:R-:W-:Y:S01]  /*8190*/  ISETP.NE.AND P0, PT, R114, RZ, PT ;  /* 0x000000ff7200720c */ /* 0x000fe20003f05270 */
[----:B------:R-:W-:-:S12]  /*81a0*/  BSSY.RECONVERGENT B0, `(.L_x_138) ;  /* 0x0000008000007945 */ /* 0x000fd80003800200 */
[----:B------:R-:W-:Y:S05]  /*81b0*/  @P0 BRA `(.L_x_140) ;  /* 0x0000000000100947 */ /* 0x000fea0003800000 */
[----:B------:R-:W-:-:S04]  /*81c0*/  ISETP.NE.U32.AND P0, PT, RZ, UR6, PT ;  /* 0x00000006ff007c0c */ /* 0x000fc8000bf05070 */
[----:B------:R-:W-:-:S13]  /*81d0*/  ISETP.NE.AND.EX P0, PT, RZ, UR7, PT, P0 ;  /* 0x00000007ff007c0c */ /* 0x000fda000bf05300 */
[----:B------:R-:W-:Y:S05]  /*81e0*/  @!P0 EXIT ;  /* 0x000000000000894d */ /* 0x000fea0003800000 */
[----:B------:R-:W-:Y:S05]  /*81f0*/  BRA `(.L_x_141) ;  /* 0x0000000000087947 */ /* 0x000fea0003800000 */
.L_x_140:
[----:B------:R-:W-:-:S13]  /*8200*/  FSETP.NEU.AND P0, PT, R48, RZ, PT ;  /* 0x000000ff3000720b */ /* 0x000fda0003f0d000 */
[----:B------:R-:W-:Y:S05]  /*8210*/  @!P0 EXIT ;  /* 0x000000000000894d */ /* 0x000fea0003800000 */
.L_x_141:
[----:B------:R-:W-:Y:S05]  /*8220*/  BSYNC.RECONVERGENT B0 ;  /* 0x0000000000007941 */ /* 0x000fea0003800200 */
.L_x_138:
[----:B------:R-:W-:Y:S01]  /*8230*/  ULEA UR4, UR50, UR47, 0x3 ;  /* 0x0000002f32047291 */ /* 0x000fe2000f8e18ff */
[----:B------:R-:W-:-:S04]  /*8240*/  DEPBAR.LE SB0, 0x0 ;  /* 0x000080000000791a */ /* 0x000fc80000000000 */
[----:B------:R-:W-:-:S04]  /*8250*/  UIADD3 UR4, UPT, UPT, UR4, 0xb8, URZ ;  /* 0x000000b804047890 */ /* 0x000fc8000fffe0ff */
[----:B------:R-:W-:-:S09]  /*8260*/  UPRMT UR4, UR46, 0x654, UR4 ;  /* 0x000006542e047896 */ /* 0x000fd20008000004 */
[----:B------:R-:W-:Y:S01]  /*8270*/  SYNCS.ARRIVE.TRANS64.RED.A1T0 RZ, [UR4], RZ ;  /* 0x000000ffffff79a7 */ /* 0x000fe20008100404 */
[----:B------:R-:W-:Y:S05]  /*8280*/  EXIT ;  /* 0x000000000000794d */ /* 0x000fea0003800000 */
.L_x_25:
[----:B--2---:R2:W4:Y:S02]  /*8290*/  SYNCS.PHASECHK.TRANS64.TRYWAIT P0, [R2+URZ+0x150], R5 ;  /* 0x00015005020075a7 */ /* 0x00452400080011ff */
[----:B----4-:R-:W-:Y:S05]  /*82a0*/  @!P0 NANOSLEEP.SYNCS 0x989680 ;  /* 0x009896800000895d */ /* 0x010fea0003900000 */
[----:B------:R-:W4:Y:S02]  /*82b0*/  @!P0 SYNCS.PHASECHK.TRANS64 P0, [R2+URZ+0x150], R5 ;  /* 0x00015005020085a7 */ /* 0x000f2400080010ff */
[----:B----4-:R-:W-:Y:S05]  /*82c0*/  @!P0 BRA `(.L_x_25) ;  /* 0xfffffffc00f08947 */ /* 0x010fea000383ffff */
[----:B------:R-:W-:Y:S05]  /*82d0*/  BRA `(.L_x_142) ;  /* 0xffffff9400707947 */ /* 0x000fea000383ffff */
.L_x_28:
[----:B------:R-:W-:-:S07]  /*82e0*/  MOV R2, UR33 ;  /* 0x0000002100027c02 */ /* 0x000fce0008000f00 */
.L_x_143:
[----:B-1----:R1:W2:Y:S02]  /*82f0*/  SYNCS.PHASECHK.TRANS64.TRYWAIT P0, [R2+URZ+0x50], R4 ;  /* 0x00005004020075a7 */ /* 0x0022a400080011ff */
[----:B--2---:R-:W-:Y:S05]  /*8300*/  @!P0 NANOSLEEP.SYNCS 0x989680 ;  /* 0x009896800000895d */ /* 0x004fea0003900000 */
[----:B------:R-:W2:Y:S02]  /*8310*/  @!P0 SYNCS.PHASECHK.TRANS64 P0, [R2+URZ+0x50], R4 ;  /* 0x00005004020085a7 */ /* 0x000ea400080010ff */
[----:B--2---:R-:W-:Y:S05]  /*8320*/  @!P0 BRA `(.L_x_143) ;  /* 0xfffffffc00f08947 */ /* 0x004fea000383ffff */
[----:B------:R-:W-:Y:S05]  /*8330*/  BRA `(.L_x_27) ;  /* 0xffffff9400d87947 */ /* 0x000fea000383ffff */
.L_x_35:
[----:B-1----:R-:W-:-:S07]  /*8340*/  MOV R2, UR17 ;  /* 0x0000001100027c02 */ /* 0x002fce0008000f00 */
.L_x_144:
[----:B-1----:R1:W2:Y:S02]  /*8350*/  SYNCS.PHASECHK.TRANS64.TRYWAIT P0, [R2+URZ+0x50], R4 ;  /* 0x00005004020075a7 */ /* 0x0022a400080011ff */
[----:B--2---:R-:W-:Y:S05]  /*8360*/  @!P0 NANOSLEEP.SYNCS 0x989680 ;  /* 0x009896800000895d */ /* 0x004fea0003900000 */
[----:B------:R-:W2:Y:S02]  /*8370*/  @!P0 SYNCS.PHASECHK.TRANS64 P0, [R2+URZ+0x50], R4 ;  /* 0x00005004020085a7 */ /* 0x000ea400080010ff */
[----:B--2---:R-:W-:Y:S05]  /*8380*/  @!P0 BRA `(.L_x_144) ;  /* 0xfffffffc00f08947 */ /* 0x004fea000383ffff */
[----:B------:R-:W-:Y:S05]  /*8390*/  BRA `(.L_x_34) ;  /* 0xffffff9800987947 */ /* 0x000fea000383ffff */
.L_x_40:
[----:B-1----:R1:W2:Y:S02]  /*83a0*/  SYNCS.PHASECHK.TRANS64.TRYWAIT P0, [R2+URZ+0xe0], R3 ;  /* 0x0000e003020075a7 */ /* 0x0022a400080011ff */
[----:B--2---:R-:W-:Y:S05]  /*83b0*/  @!P0 NANOSLEEP.SYNCS 0x989680 ;  /* 0x009896800000895d */ /* 0x004fea0003900000 */
[----:B------:R-:W2:Y:S02]  /*83c0*/  @!P0 SYNCS.PHASECHK.TRANS64 P0, [R2+URZ+0xe0], R3 ;  /* 0x0000e003020085a7 */ /* 0x000ea400080010ff */
[----:B--2---:R-:W-:Y:S05]  /*83d0*/  @!P0 BRA `(.L_x_40) ;  /* 0xfffffffc00f08947 */ /* 0x004fea000383ffff */
[----:B------:R-:W-:Y:S05]  /*83e0*/  BRA `(.L_x_145) ;  /* 0xffffff9c003c7947 */ /* 0x000fea000383ffff */
.L_x_44:
[----:B---3--:R-:W-:-:S07]  /*83f0*/  MOV R0, UR5 ;  /* 0x0000000500007c02 */ /* 0x008fce0008000f00 */
.L_x_146:
[----:B-1----:R1:W2:Y:S02]  /*8400*/  SYNCS.PHASECHK.TRANS64.TRYWAIT P0, [R0+URZ], R2 ;  /* 0x00000002000075a7 */ /* 0x0022a400080011ff */
[----:B--2---:R-:W-:Y:S05]  /*8410*/  @!P0 NANOSLEEP.SYNCS 0x989680 ;  /* 0x009896800000895d */ /* 0x004fea0003900000 */
[----:B------:R-:W2:Y:S02]  /*8420*/  @!P0 SYNCS.PHASECHK.TRANS64 P0, [R0+URZ], R2 ;  /* 0x00000002000085a7 */ /* 0x000ea400080010ff */
[----:B--2---:R-:W-:Y:S05]  /*8430*/  @!P0 BRA `(.L_x_146) ;  /* 0xfffffffc00f08947 */ /* 0x004fea000383ffff */
[----:B------:R-:W-:Y:S05]  /*8440*/  BRA `(.L_x_147) ;  /* 0xffffffa000ac7947 */ /* 0x000fea000383ffff */
.L_x_45:
[----:B---3--:R-:W-:-:S07]  /*8450*/  MOV R0, UR5 ;  /* 0x0000000500007c02 */ /* 0x008fce0008000f00 */
.L_x_148:
[----:B-1----:R1:W2:Y:S02]  /*8460*/  SYNCS.PHASECHK.TRANS64.TRYWAIT P0, [R0+URZ], R3 ;  /* 0x00000003000075a7 */ /* 0x0022a400080011ff */
[----:B--2---:R-:W-:Y:S05]  /*8470*/  @!P0 NANOSLEEP.SYNCS 0x989680 ;  /* 0x009896800000895d */ /* 0x004fea0003900000 */
[----:B------:R-:W2:Y:S02]  /*8480*/  @!P0 SYNCS.PHASECHK.TRANS64 P0, [R0+URZ], R3 ;  /* 0x00000003000085a7 */ /* 0x000ea400080010ff */
[----:B--2---:R-:W-:Y:S05]  /*8490*/  @!P0 BRA `(.L_x_148) ;  /* 0xfffffffc00f08947 */ /* 0x004fea000383ffff */
[----:B------:R-:W-:Y:S05]  /*84a0*/  BRA `(.L_x_149) ;  /* 0xffffffa000b87947 */ /* 0x000fea000383ffff */
.L_x_46:
[----:B---3--:R-:W-:-:S07]  /*84b0*/  MOV R0, UR5 ;  /* 0x0000000500007c02 */ /* 0x008fce0008000f00 */
.L_x_150:
[----:B-1----:R1:W2:Y:S02]  /*84c0*/  SYNCS.PHASECHK.TRANS64.TRYWAIT P0, [R0+URZ], R3 ;  /* 0x00000003000075a7 */ /* 0x0022a400080011ff */
[----:B--2---:R-:W-:Y:S05]  /*84d0*/  @!P0 NANOSLEEP.SYNCS 0x989680 ;  /* 0x009896800000895d */ /* 0x004fea0003900000 */
[----:B------:R-:W2:Y:S02]  /*84e0*/  @!P0 SYNCS.PHASECHK.TRANS64 P0, [R0+URZ], R3 ;  /* 0x00000003000085a7 */ /* 0x000ea400080010ff */
[----:B--2---:R-:W-:Y:S05]  /*84f0*/  @!P0 BRA `(.L_x_150) ;  /* 0xfffffffc00f08947 */ /* 0x004fea000383ffff */
[----:B------:R-:W-:Y:S05]  /*8500*/  BRA `(.L_x_151) ;  /* 0xffffffa000c47947 */ /* 0x000fea000383ffff */
.L_x_47:
[----:B---3--:R-:W-:-:S07]  /*8510*/  MOV R0, UR5 ;  /* 0x0000000500007c02 */ /* 0x008fce0008000f00 */
.L_x_152:
[----:B-1----:R1:W2:Y:S02]  /*8520*/  SYNCS.PHASECHK.TRANS64.TRYWAIT P0, [R0+URZ], R3 ;  /* 0x00000003000075a7 */ /* 0x0022a400080011ff */
[----:B--2---:R-:W-:Y:S05]  /*8530*/  @!P0 NANOSLEEP.SYNCS 0x989680 ;  /* 0x009896800000895d */ /* 0x004fea0003900000 */
[----:B------:R-:W2:Y:S02]  /*8540*/  @!P0 SYNCS.PHASECHK.TRANS64 P0, [R0+URZ], R3 ;  /* 0x00000003000085a7 */ /* 0x000ea400080010ff */
[----:B--2---:R-:W-:Y:S05]  /*8550*/  @!P0 BRA `(.L_x_152) ;  /* 0xfffffffc00f08947 */ /* 0x004fea000383ffff */
[----:B------:R-:W-:Y:S05]  /*8560*/  BRA `(.L_x_153) ;  /* 0xffffffa000d07947 */ /* 0x000fea000383ffff */
.L_x_48:
[----:B---3--:R-:W-:-:S07]  /*8570*/  MOV R0, UR5 ;  /* 0x0000000500007c02 */ /* 0x008fce0008000f00 */
.L_x_154:
[----:B-1----:R1:W2:Y:S02]  /*8580*/  SYNCS.PHASECHK.TRANS64.TRYWAIT P0, [R0+URZ], R3 ;  /* 0x00000003000075a7 */ /* 0x0022a400080011ff */
[----:B--2---:R-:W-:Y:S05]  /*8590*/  @!P0 NANOSLEEP.SYNCS 0x989680 ;  /* 0x009896800000895d */ /* 0x004fea0003900000 */
[----:B------:R-:W2:Y:S02]  /*85a0*/  @!P0 SYNCS.PHASECHK.TRANS64 P0, [R0+URZ], R3 ;  /* 0x00000003000085a7 */ /* 0x000ea400080010ff */
[----:B--2---:R-:W-:Y:S05]  /*85b0*/  @!P0 BRA `(.L_x_154) ;  /* 0xfffffffc00f08947 */ /* 0x004fea000383ffff */
[----:B------:R-:W-:Y:S05]  /*85c0*/  BRA `(.L_x_155) ;  /* 0xffffffa000dc7947 */ /* 0x000fea000383ffff */
.L_x_49:
[----:B---3--:R-:W-:-:S07]  /*85d0*/  MOV R0, UR5 ;  /* 0x0000000500007c02 */ /* 0x008fce0008000f00 */
.L_x_156:
[----:B-1----:R1:W2:Y:S02]  /*85e0*/  SYNCS.PHASECHK.TRANS64.TRYWAIT P0, [R0+URZ], R3 ;  /* 0x00000003000075a7 */ /* 0x0022a400080011ff */
[----:B--2---:R-:W-:Y:S05]  /*85f0*/  @!P0 NANOSLEEP.SYNCS 0x989680 ;  /* 0x009896800000895d */ /* 0x004fea0003900000 */
[----:B------:R-:W2:Y:S02]  /*8600*/  @!P0 SYNCS.PHASECHK.TRANS64 P0, [R0+URZ], R3 ;  /* 0x00000003000085a7 */ /* 0x000ea400080010ff */
[----:B--2---:R-:W-:Y:S05]  /*8610*/  @!P0 BRA `(.L_x_156) ;  /* 0xfffffffc00f08947 */ /* 0x004fea000383ffff */
[----:B------:R-:W-:Y:S05]  /*8620*/  BRA `(.L_x_157) ;  /* 0xffffffa000e87947 */ /* 0x000fea000383ffff */
.L_x_50:
[----:B---3--:R-:W-:-:S07]  /*8630*/  MOV R0, UR5 ;  /* 0x0000000500007c02 */ /* 0x008fce0008000f00 */
.L_x_158:
[----:B-1----:R1:W2:Y:S02]  /*8640*/  SYNCS.PHASECHK.TRANS64.TRYWAIT P0, [R0+URZ], R3 ;  /* 0x00000003000075a7 */ /* 0x0022a400080011ff */
[----:B--2---:R-:W-:Y:S05]  /*8650*/  @!P0 NANOSLEEP.SYNCS 0x989680 ;  /* 0x009896800000895d */ /* 0x004fea0003900000 */
[----:B------:R-:W2:Y:S02]  /*8660*/  @!P0 SYNCS.PHASECHK.TRANS64 P0, [R0+URZ], R3 ;  /* 0x00000003000085a7 */ /* 0x000ea400080010ff */
[----:B--2---:R-:W-:Y:S05]  /*8670*/  @!P0 BRA `(.L_x_158) ;  /* 0xfffffffc00f08947 */ /* 0x004fea000383ffff */
[----:B------:R-:W-:Y:S05]  /*8680*/  BRA `(.L_x_159) ;  /* 0xffffffa000f47947 */ /* 0x000fea000383ffff */
.L_x_51:
[----:B---3--:R-:W-:-:S07]  /*8690*/  MOV R0, UR5 ;  /* 0x0000000500007c02 */ /* 0x008fce0008000f00 */
.L_x_160:
[----:B-1----:R1:W2:Y:S02]  /*86a0*/  SYNCS.PHASECHK.TRANS64.TRYWAIT P0, [R0+URZ], R3 ;  /* 0x00000003000075a7 */ /* 0x0022a400080011ff */
[----:B--2---:R-:W-:Y:S05]  /*86b0*/  @!P0 NANOSLEEP.SYNCS 0x989680 ;  /* 0x009896800000895d */ /* 0x004fea0003900000 */
[----:B------:R-:W2:Y:S02]  /*86c0*/  @!P0 SYNCS.PHASECHK.TRANS64 P0, [R0+URZ], R3 ;  /* 0x00000003000085a7 */ /* 0x000ea400080010ff */
[----:B--2---:R-:W-:Y:S05]  /*86d0*/  @!P0 BRA `(.L_x_160) ;  /* 0xfffffffc00f08947 */ /* 0x004fea000383ffff */
[----:B------:R-:W-:Y:S05]  /*86e0*/  BRA `(.L_x_161) ;  /* 0xffffffa400007947 */ /* 0x000fea000383ffff */
.L_x_52:
[----:B---3--:R-:W-:-:S07]  /*86f0*/  MOV R0, UR5 ;  /* 0x0000000500007c02 */ /* 0x008fce0008000f00 */
.L_x_162:
[----:B-1----:R1:W2:Y:S02]  /*8700*/  SYNCS.PHASECHK.TRANS64.TRYWAIT P0, [R0+URZ], R3 ;  /* 0x00000003000075a7 */ /* 0x0022a400080011ff */
[----:B--2---:R-:W-:Y:S05]  /*8710*/  @!P0 NANOSLEEP.SYNCS 0x989680 ;  /* 0x009896800000895d */ /* 0x004fea0003900000 */
[----:B------:R-:W2:Y:S02]  /*8720*/  @!P0 SYNCS.PHASECHK.TRANS64 P0, [R0+URZ], R3 ;  /* 0x00000003000085a7 */ /* 0x000ea400080010ff */
[----:B--2---:R-:W-:Y:S05]  /*8730*/  @!P0 BRA `(.L_x_162) ;  /* 0xfffffffc00f08947 */ /* 0x004fea000383ffff */
[----:B------:R-:W-:Y:S05]  /*8740*/  BRA `(.L_x_163) ;  /* 0xffffffa4000c7947 */ /* 0x000fea000383ffff */
.L_x_55:
[----:B-1----:R1:W2:Y:S02]  /*8750*/  SYNCS.PHASECHK.TRANS64.TRYWAIT P0, [R0+URZ+0x140], R4 ;  /* 0x00014004000075a7 */ /* 0x0022a400080011ff */
[----:B--2---:R-:W-:Y:S05]  /*8760*/  @!P0 NANOSLEEP.SYNCS 0x989680 ;  /* 0x009896800000895d */ /* 0x004fea0003900000 */
[----:B------:R-:W2:Y:S02]  /*8770*/  @!P0 SYNCS.PHASECHK.TRANS64 P0, [R0+URZ+0x140], R4 ;  /* 0x00014004000085a7 */ /* 0x000ea400080010ff */
[----:B--2---:R-:W-:Y:S05]  /*8780*/  @!P0 BRA `(.L_x_55) ;  /* 0xfffffffc00f08947 */ /* 0x004fea000383ffff */
[----:B------:R-:W-:Y:S05]  /*8790*/  BRA `(.L_x_164) ;  /* 0xffffffa400687947 */ /* 0x000fea000383ffff */
.L_x_56:
[----:B------:R-:W-:-:S07]  /*87a0*/  MOV R0, UR5 ;  /* 0x0000000500007c02 */ /* 0x000fce0008000f00 */
.L_x_165:
[----:B-1----:R1:W2:Y:S02]  /*87b0*/  SYNCS.PHASECHK.TRANS64.TRYWAIT P0, [R0+URZ+0xf0], R5 ;  /* 0x0000f005000075a7 */ /* 0x0022a400080011ff */
[----:B--2---:R-:W-:Y:S05]  /*87c0*/  @!P0 NANOSLEEP.SYNCS 0x989680 ;  /* 0x009896800000895d */ /* 0x004fea0003900000 */
[----:B------:R-:W2:Y:S02]  /*87d0*/  @!P0 SYNCS.PHASECHK.TRANS64 P0, [R0+URZ+0xf0], R5 ;  /* 0x0000f005000085a7 */ /* 0x000ea400080010ff */
[----:B--2---:R-:W-:Y:S05]  /*87e0*/  @!P0 BRA `(.L_x_165) ;  /* 0xfffffffc00f08947 */ /* 0x004fea000383ffff */
[----:B------:R-:W-:Y:S05]  /*87f0*/  BRA `(.L_x_166) ;  /* 0xffffffa400787947 */ /* 0x000fea000383ffff */
.L_x_57:
[----:B-1----:R1:W2:Y:S02]  /*8800*/  SYNCS.PHASECHK.TRANS64.TRYWAIT P1, [R0+URZ+0xe0], R4 ;  /* 0x0000e004000075a7 */ /* 0x0022a400080211ff */
[----:B--2---:R-:W-:Y:S05]  /*8810*/  @!P1 NANOSLEEP.SYNCS 0x989680 ;  /* 0x009896800000995d */ /* 0x004fea0003900000 */
[----:B------:R-:W2:Y:S02]  /*8820*/  @!P1 SYNCS.PHASECHK.TRANS64 P1, [R0+URZ+0xe0], R4 ;  /* 0x0000e004000095a7 */ /* 0x000ea400080210ff */
[----:B--2---:R-:W-:Y:S05]  /*8830*/  @!P1 BRA `(.L_x_57) ;  /* 0xfffffffc00f09947 */ /* 0x004fea000383ffff */
[----:B------:R-:W-:Y:S05]  /*8840*/  BRA `(.L_x_167) ;  /* 0xffffffa400a87947 */ /* 0x000fea000383ffff */
.L_x_60:
[----:B------:R-:W-:-:S07]  /*8850*/  MOV R0, UR5 ;  /* 0x0000000500007c02 */ /* 0x000fce0008000f00 */
.L_x_168:
[----:B-1----:R1:W2:Y:S02]  /*8860*/  SYNCS.PHASECHK.TRANS64.TRYWAIT P0, [R0+URZ+0xf0], R2 ;  /* 0x0000f002000075a7 */ /* 0x0022a400080011ff */
[----:B--2---:R-:W-:Y:S05]  /*8870*/  @!P0 NANOSLEEP.SYNCS 0x989680 ;  /* 0x009896800000895d */ /* 0x004fea0003900000 */
[----:B------:R-:W2:Y:S02]  /*8880*/  @!P0 SYNCS.PHASECHK.TRANS64 P0, [R0+URZ+0xf0], R2 ;  /* 0x0000f002000085a7 */ /* 0x000ea400080010ff */
[----:B--2---:R-:W-:Y:S05]  /*8890*/  @!P0 BRA `(.L_x_168) ;  /* 0xfffffffc00f08947 */ /* 0x004fea000383ffff */
[----:B------:R-:W-:Y:S05]  /*88a0*/  BRA `(.L_x_59) ;  /* 0xffffffa400fc7947 */ /* 0x000fea000383ffff */
.L_x_69:
[----:B-1----:R-:W-:-:S04]  /*88b0*/  MOV R3, UR6 ;  /* 0x0000000600037c02 */ /* 0x002fc80008000f00 */
[----:B------:R1:W2:Y:S03]  /*88c0*/  SYNCS.PHASECHK.TRANS64.TRYWAIT P0, [R3+URZ+0x8], R4 ;  /* 0x00000804030075a7 */ /* 0x0002a600080011ff */
[----:B--2---:R-:W-:Y:S05]  /*88d0*/  @!P0 NANOSLEEP.SYNCS 0x989680 ;  /* 0x009896800000895d */ /* 0x004fea0003900000 */
[----:B------:R-:W2:Y:S02]  /*88e0*/  @!P0 SYNCS.PHASECHK.TRANS64 P0, [R3+URZ+0x8], R4 ;  /* 0x00000804030085a7 */ /* 0x000ea400080010ff */
[----:B--2---:R-:W-:Y:S05]  /*88f0*/  @!P0 BRA `(.L_x_69) ;  /* 0xfffffffc00ec8947 */ /* 0x004fea000383ffff */
[----:B------:R-:W-:Y:S05]  /*8900*/  BRA `(.L_x_68) ;  /* 0xffffffa800b07947 */ /* 0x000fea000383ffff */
.L_x_71:
[----:B------:R-:W-:Y:S01]  /*8910*/  BSSY B0, `(.L_x_169) ;  /* 0x0000006000007945 */ /* 0x000fe20003800000 */
[----:B------:R-:W-:-:S07]  /*8920*/  MOV R15, 0xffffffff ;  /* 0xffffffff000f7802 */ /* 0x000fce0000000f00 */
[----:B-1---5:R-:W-:Y:S05]  /*8930*/  WARPSYNC.COLLECTIVE R15, `(.L_x_170) ;  /* 0x000000000f0c7348 */ /* 0x022fea0003c00000 */
[----:B------:R-:W-:Y:S02]  /*8940*/  ELECT P6, UR79, PT ;  /* 0x00000000004f782f */ /* 0x000fe400038c0000 */
[----:B------:R-:W-:Y:S01]  /*8950*/  MOV R14, UR79 ;  /* 0x0000004f000e7c02 */ /* 0x000fe20008000f00 */
[----:B-1---5:R-:W-:Y:S10]  /*8960*/  ENDCOLLECTIVE ;  /* 0x000000000000791b */ /* 0x022ff40003800000 */
.L_x_170:
[----:B------:R-:W-:Y:S05]  /*8970*/  BSYNC B0 ;  /* 0x0000000000007941 */ /* 0x000fea0003800000 */
.L_x_169:
[----:B------:R-:W-:Y:S05]  /*8980*/  BRA `(.L_x_171) ;  /* 0xffffffa800e07947 */ /* 0x000fea000383ffff */
.L_x_73:
[----:B-1----:R-:W-:-:S04]  /*8990*/  MOV R0, UR6 ;  /* 0x0000000600007c02 */ /* 0x002fc80008000f00 */
[----:B------:R1:W2:Y:S03]  /*89a0*/  SYNCS.PHASECHK.TRANS64.TRYWAIT P0, [R0+URZ+0x8], R2 ;  /* 0x00000802000075a7 */ /* 0x0002a600080011ff */
[----:B--2---:R-:W-:Y:S05]  /*89b0*/  @!P0 NANOSLEEP.SYNCS 0x989680 ;  /* 0x009896800000895d */ /* 0x004fea0003900000 */
[----:B------:R-:W2:Y:S02]  /*89c0*/  @!P0 SYNCS.PHASECHK.TRANS64 P0, [R0+URZ+0x8], R2 ;  /* 0x00000802000085a7 */ /* 0x000ea400080010ff */
[----:B--2---:R-:W-:Y:S05]  /*89d0*/  @!P0 BRA `(.L_x_73) ;  /* 0xfffffffc00ec8947 */ /* 0x004fea000383ffff */
[----:B------:R-:W-:Y:S05]  /*89e0*/  BRA `(.L_x_72) ;  /* 0xffffffa800e47947 */ /* 0x000fea000383ffff */
.L_x_74:
[----:B-1----:R1:W2:Y:S02]  /*89f0*/  SYNCS.PHASECHK.TRANS64.TRYWAIT P0, [R0+URZ+0xe0], R4 ;  /* 0x0000e004000075a7 */ /* 0x0022a400080011ff */
[----:B--2---:R-:W-:Y:S05]  /*8a00*/  @!P0 NANOSLEEP.SYNCS 0x989680 ;  /* 0x009896800000895d */ /* 0x004fea0003900000 */
[----:B------:R-:W2:Y:S02]  /*8a10*/  @!P0 SYNCS.PHASECHK.TRANS64 P0, [R0+URZ+0xe0], R4 ;  /* 0x0000e004000085a7 */ /* 0x000ea400080010ff */
[----:B--2---:R-:W-:Y:S05]  /*8a20*/  @!P0 BRA `(.L_x_74) ;  /* 0xfffffffc00f08947 */ /* 0x004fea000383ffff */
[----:B------:R-:W-:Y:S05]  /*8a30*/  BRA `(.L_x_172) ;  /* 0xffffffac00d07947 */ /* 0x000fea000383ffff */
.L_x_76:
[----:B------:R-:W-:-:S07]  /*8a40*/  MOV R0, UR9 ;  /* 0x0000000900007c02 */ /* 0x000fce0008000f00 */
.L_x_173:
[----:B-1----:R1:W2:Y:S02]  /*8a50*/  SYNCS.PHASECHK.TRANS64.TRYWAIT P0, [R0+URZ+0x120], R4 ;  /* 0x00012004000075a7 */ /* 0x0022a400080011ff */
[----:B--2---:R-:W-:Y:S05]  /*8a60*/  @!P0 NANOSLEEP.SYNCS 0x989680 ;  /* 0x009896800000895d */ /* 0x004fea0003900000 */
[----:B------:R-:W2:Y:S02]  /*8a70*/  @!P0 SYNCS.PHASECHK.TRANS64 P0, [R0+URZ+0x120], R4 ;  /* 0x00012004000085a7 */ /* 0x000ea400080010ff */
[----:B--2---:R-:W-:Y:S05]  /*8a80*/  @!P0 BRA `(.L_x_173) ;  /* 0xfffffffc00f08947 */ /* 0x004fea000383ffff */
[----:B------:R-:W-:Y:S05]  /*8a90*/  BRA `(.L_x_174) ;  /* 0xffffffb0001c7947 */ /* 0x000fea000383ffff */
.L_x_79:
[----:B------:R-:W-:Y:S07]  /*8aa0*/  MOV R0, UR8 ;  /* 0x0000000800007c02 */ /* 0x000fee0008000f00 */
.L_x_175:
[----:B-1----:R1:W2:Y:S02]  /*8ab0*/  SYNCS.PHASECHK.TRANS64.TRYWAIT P0, [R0+URZ], R4 ;  /* 0x00000004000075a7 */ /* 0x0022a400080011ff */
[----:B--2---:R-:W-:Y:S05]  /*8ac0*/  @!P0 NANOSLEEP.SYNCS 0x989680 ;  /* 0x009896800000895d */ /* 0x004fea0003900000 */
[----:B------:R-:W2:Y:S02]  /*8ad0*/  @!P0 SYNCS.PHASECHK.TRANS64 P0, [R0+URZ], R4 ;  /* 0x00000004000085a7 */ /* 0x000ea400080010ff */
[----:B--2---:R-:W-:Y:S05]  /*8ae0*/  @!P0 BRA `(.L_x_175) ;  /* 0xfffffffc00f08947 */ /* 0x004fea000383ffff */
[----:B------:R-:W-:Y:S05]  /*8af0*/  BRA `(.L_x_78) ;  /* 0xffffffb000307947 */ /* 0x000fea000383ffff */
.L_x_83:
[----:B-1----:R-:W-:-:S07]  /*8b00*/  MOV R0, UR8 ;  /* 0x0000000800007c02 */ /* 0x002fce0008000f00 */
.L_x_176:
[----:B-1----:R1:W2:Y:S02]  /*8b10*/  SYNCS.PHASECHK.TRANS64.TRYWAIT P0, [R0+URZ], R2 ;  /* 0x00000002000075a7 */ /* 0x0022a400080011ff */
[----:B--2---:R-:W-:Y:S05]  /*8b20*/  @!P0 NANOSLEEP.SYNCS 0x989680 ;  /* 0x009896800000895d */ /* 0x004fea0003900000 */
[----:B------:R-:W2:Y:S02]  /*8b30*/  @!P0 SYNCS.PHASECHK.TRANS64 P0, [R0+URZ], R2 ;  /* 0x00000002000085a7 */ /* 0x000ea400080010ff */
[----:B--2---:R-:W-:Y:S05]  /*8b40*/  @!P0 BRA `(.L_x_176) ;  /* 0xfffffffc00f08947 */ /* 0x004fea000383ffff */
[----:B------:R-:W-:Y:S05]  /*8b50*/  BRA `(.L_x_177) ;  /* 0xffffffb400247947 */ /* 0x000fea000383ffff */
.L_x_84:
[----:B------:R-:W-:-:S07]  /*8b60*/  MOV R0, UR8 ;  /* 0x0000000800007c02 */ /* 0x000fce0008000f00 */
.L_x_178:
[----:B-1----:R1:W2:Y:S02]  /*8b70*/  SYNCS.PHASECHK.TRANS64.TRYWAIT P0, [R0+URZ], R3 ;  /* 0x00000003000075a7 */ /* 0x0022a400080011ff */
[----:B--2---:R-:W-:Y:S05]  /*8b80*/  @!P0 NANOSLEEP.SYNCS 0x989680 ;  /* 0x009896800000895d */ /* 0x004fea0003900000 */
[----:B------:R-:W2:Y:S02]  /*8b90*/  @!P0 SYNCS.PHASECHK.TRANS64 P0, [R0+URZ], R3 ;  /* 0x00000003000085a7 */ /* 0x000ea400080010ff */
[----:B--2---:R-:W-:Y:S05]  /*8ba0*/  @!P0 BRA `(.L_x_178) ;  /* 0xfffffffc00f08947 */ /* 0x004fea000383ffff */
[----:B------:R-:W-:Y:S05]  /*8bb0*/  BRA `(.L_x_179) ;  /* 0xffffffb400307947 */ /* 0x000fea000383ffff */
.L_x_85:
[----:B------:R-:W-:-:S07]  /*8bc0*/  MOV R0, UR8 ;  /* 0x0000000800007c02 */ /* 0x000fce0008000f00 */
.L_x_180:
[----:B-1----:R1:W2:Y:S02]  /*8bd0*/  SYNCS.PHASECHK.TRANS64.TRYWAIT P0, [R0+URZ], R3 ;  /* 0x00000003000075a7 */ /* 0x0022a400080011ff */
[----:B--2---:R-:W-:Y:S05]  /*8be0*/  @!P0 NANOSLEEP.SYNCS 0x989680 ;  /* 0x009896800000895d */ /* 0x004fea0003900000 */
[----:B------:R-:W2:Y:S02]  /*8bf0*/  @!P0 SYNCS.PHASECHK.TRANS64 P0, [R0+URZ], R3 ;  /* 0x00000003000085a7 */ /* 0x000ea400080010ff */
[----:B--2---:R-:W-:Y:S05]  /*8c00*/  @!P0 BRA `(.L_x_180) ;  /* 0xfffffffc00f08947 */ /* 0x004fea000383ffff */
[----:B------:R-:W-:Y:S05]  /*8c10*/  BRA `(.L_x_181) ;  /* 0xffffffb4003c7947 */ /* 0x000fea000383ffff */
.L_x_88:
[----:B------:R-:W-:-:S07]  /*8c20*/  MOV R0, UR7 ;  /* 0x0000000700007c02 */ /* 0x000fce0008000f00 */
.L_x_182:
[----:B-1----:R1:W2:Y:S02]  /*8c30*/  SYNCS.PHASECHK.TRANS64.TRYWAIT P1, [R0+URZ+0x160], R2 ;  /* 0x00016002000075a7 */ /* 0x0022a400080211ff */
[----:B--2---:R-:W-:Y:S05]  /*8c40*/  @!P1 NANOSLEEP.SYNCS 0x989680 ;  /* 0x009896800000995d */ /* 0x004fea0003900000 */
[----:B------:R-:W2:Y:S02]  /*8c50*/  @!P1 SYNCS.PHASECHK.TRANS64 P1, [R0+URZ+0x160], R2 ;  /* 0x00016002000095a7 */ /* 0x000ea400080210ff */
[----:B--2---:R-:W-:Y:S05]  /*8c60*/  @!P1 BRA `(.L_x_182) ;  /* 0xfffffffc00f09947 */ /* 0x004fea000383ffff */
[----:B------:R-:W-:Y:S05]  /*8c70*/  BRA `(.L_x_183) ;  /* 0xffffffb400887947 */ /* 0x000fea000383ffff */
.L_x_93:
[----:B--2---:R2:W4:Y:S02]  /*8c80*/  SYNCS.PHASECHK.TRANS64.TRYWAIT P0, [R0+URZ+0xe0], R2 ;  /* 0x0000e002000075a7 */ /* 0x00452400080011ff */
[----:B----4-:R-:W-:Y:S05]  /*8c90*/  @!P0 NANOSLEEP.SYNCS 0x989680 ;  /* 0x009896800000895d */ /* 0x010fea0003900000 */
[----:B------:R-:W4:Y:S02]  /*8ca0*/  @!P0 SYNCS.PHASECHK.TRANS64 P0, [R0+URZ+0xe0], R2 ;  /* 0x0000e002000085a7 */ /* 0x000f2400080010ff */
[----:B----4-:R-:W-:Y:S05]  /*8cb0*/  @!P0 BRA `(.L_x_93) ;  /* 0xfffffffc00f08947 */ /* 0x010fea000383ffff */
[----:B------:R-:W-:Y:S05]  /*8cc0*/  BRA `(.L_x_184) ;  /* 0xffffffb8008c7947 */ /* 0x000fea000383ffff */
.L_x_96:
[----:B------:R-:W-:Y:S07]  /*8cd0*/  MOV R0, UR6 ;  /* 0x0000000600007c02 */ /* 0x000fee0008000f00 */
.L_x_185:
[----:B--2---:R2:W4:Y:S02]  /*8ce0*/  SYNCS.PHASECHK.TRANS64.TRYWAIT P0, [R0+URZ+0xd8], R2 ;  /* 0x0000d802000075a7 */ /* 0x00452400080011ff */
[----:B----4-:R-:W-:Y:S05]  /*8cf0*/  @!P0 NANOSLEEP.SYNCS 0x989680 ;  /* 0x009896800000895d */ /* 0x010fea0003900000 */
[----:B------:R-:W4:Y:S02]  /*8d00*/  @!P0 SYNCS.PHASECHK.TRANS64 P0, [R0+URZ+0xd8], R2 ;  /* 0x0000d802000085a7 */ /* 0x000f2400080010ff */
[----:B----4-:R-:W-:Y:S05]  /*8d10*/  @!P0 BRA `(.L_x_185) ;  /* 0xfffffffc00f08947 */ /* 0x010fea000383ffff */
[----:B------:R-:W-:Y:S05]  /*8d20*/  BRA `(.L_x_95) ;  /* 0xffffffbc006c7947 */ /* 0x000fea000383ffff */
.L_x_99:
[----:B------:R-:W-:Y:S07]  /*8d30*/  MOV R0, UR15 ;  /* 0x0000000f00007c02 */ /* 0x000fee0008000f00 */
.L_x_186:
[----:B-1----:R1:W2:Y:S02]  /*8d40*/  SYNCS.PHASECHK.TRANS64.TRYWAIT P0, [R0+URZ+0xb8], R4 ;  /* 0x0000b804000075a7 */ /* 0x0022a400080011ff */
[----:B--2---:R-:W-:Y:S05]  /*8d50*/  @!P0 NANOSLEEP.SYNCS 0x989680 ;  /* 0x009896800000895d */ /* 0x004fea0003900000 */
[----:B------:R-:W2:Y:S02]  /*8d60*/  @!P0 SYNCS.PHASECHK.TRANS64 P0, [R0+URZ+0xb8], R4 ;  /* 0x0000b804000085a7 */ /* 0x000ea400080010ff */
[----:B--2---:R-:W-:Y:S05]  /*8d70*/  @!P0 BRA `(.L_x_186) ;  /* 0xfffffffc00f08947 */ /* 0x004fea000383ffff */
[----:B------:R-:W-:Y:S05]  /*8d80*/  BRA `(.L_x_187) ;  /* 0xffffffbc00e47947 */ /* 0x000fea000383ffff */
.L_x_100:
[----:B------:R-:W-:Y:S07]  /*8d90*/  MOV R0, UR13 ;  /* 0x0000000d00007c02 */ /* 0x000fee0008000f00 */
.L_x_188:
[----:B-1----:R1:W2:Y:S02]  /*8da0*/  SYNCS.PHASECHK.TRANS64.TRYWAIT P0, [R0+URZ+0xb8], R32 ;  /* 0x0000b820000075a7 */ /* 0x0022a400080011ff */
[----:B--2---:R-:W-:Y:S05]  /*8db0*/  @!P0 NANOSLEEP.SYNCS 0x989680 ;  /* 0x009896800000895d */ /* 0x004fea0003900000 */
[----:B------:R-:W2:Y:S02]  /*8dc0*/  @!P0 SYNCS.PHASECHK.TRANS64 P0, [R0+URZ+0xb8], R32 ;  /* 0x0000b820000085a7 */ /* 0x000ea400080010ff */
[----:B--2---:R-:W-:Y:S05]  /*8dd0*/  @!P0 BRA `(.L_x_188) ;  /* 0xfffffffc00f08947 */ /* 0x004fea000383ffff */
[----:B------:R-:W-:Y:S05]  /*8de0*/  BRA `(.L_x_189) ;  /* 0xffffffc000847947 */ /* 0x000fea000383ffff */
.L_x_102:
[----:B------:R-:W-:-:S07]  /*8df0*/  MOV R0, UR4 ;  /* 0x0000000400007c02 */ /* 0x000fce0008000f00 */
.L_x_190:
[----:B-1----:R1:W4:Y:S02]  /*8e00*/  SYNCS.PHASECHK.TRANS64.TRYWAIT P0, [R0+URZ], R2 ;  /* 0x00000002000075a7 */ /* 0x00232400080011ff */
[----:B----4-:R-:W-:Y:S05]  /*8e10*/  @!P0 NANOSLEEP.SYNCS 0x989680 ;  /* 0x009896800000895d */ /* 0x010fea0003900000 */
[----:B------:R-:W4:Y:S02]  /*8e20*/  @!P0 SYNCS.PHASECHK.TRANS64 P0, [R0+URZ], R2 ;  /* 0x00000002000085a7 */ /* 0x000f2400080010ff */
[----:B----4-:R-:W-:Y:S05]  /*8e30*/  @!P0 BRA `(.L_x_190) ;  /* 0xfffffffc00f08947 */ /* 0x010fea000383ffff */
[----:B------:R-:W-:Y:S05]  /*8e40*/  BRA `(.L_x_191) ;  /* 0xffffffc400107947 */ /* 0x000fea000383ffff */
.L_x_103:
[----:B------:R-:W-:-:S07]  /*8e50*/  MOV R0, UR4 ;  /* 0x0000000400007c02 */ /* 0x000fce0008000f00 */
.L_x_192:
[----:B-1----:R1:W4:Y:S02]  /*8e60*/  SYNCS.PHASECHK.TRANS64.TRYWAIT P0, [R0+URZ], R2 ;  /* 0x00000002000075a7 */ /* 0x00232400080011ff */
[----:B----4-:R-:W-:Y:S05]  /*8e70*/  @!P0 NANOSLEEP.SYNCS 0x989680 ;  /* 0x009896800000895d */ /* 0x010fea0003900000 */
[----:B------:R-:W4:Y:S02]  /*8e80*/  @!P0 SYNCS.PHASECHK.TRANS64 P0, [R0+URZ], R2 ;  /* 0x00000002000085a7 */ /* 0x000f2400080010ff */
[----:B----4-:R-:W-:Y:S05]  /*8e90*/  @!P0 BRA `(.L_x_192) ;  /* 0xfffffffc00f08947 */ /* 0x010fea000383ffff */
[----:B------:R-:W-:Y:S05]  /*8ea0*/  BRA `(.L_x_193) ;  /* 0xffffffc4001c7947 */ /* 0x000fea000383ffff */
.L_x_105:
[----:B--2---:R2:W3:Y:S02]  /*8eb0*/  SYNCS.PHASECHK.TRANS64.TRYWAIT P0, [R0+URZ+0xe0], R2 ;  /* 0x0000e002000075a7 */ /* 0x0044e400080011ff */
[----:B---3--:R-:W-:Y:S05]  /*8ec0*/  @!P0 NANOSLEEP.SYNCS 0x989680 ;  /* 0x009896800000895d */ /* 0x008fea0003900000 */
[----:B------:R-:W3:Y:S02]  /*8ed0*/  @!P0 SYNCS.PHASECHK.TRANS64 P0, [R0+URZ+0xe0], R2 ;  /* 0x0000e002000085a7 */ /* 0x000ee400080010ff */
[----:B---3--:R-:W-:Y:S05]  /*8ee0*/  @!P0 BRA `(.L_x_105) ;  /* 0xfffffffc00f08947 */ /* 0x008fea000383ffff */
[----:B------:R-:W-:Y:S05]  /*8ef0*/  BRA `(.L_x_194) ;  /* 0xffffffc800187947 */ /* 0x000fea000383ffff */
.L_x_117:
[----:B-1----:R1:W4:Y:S02]  /*8f00*/  SYNCS.PHASECHK.TRANS64.TRYWAIT P1, [R6+URZ+0xa0], R3 ;  /* 0x0000a003060075a7 */ /* 0x00232400080211ff */
[----:B----4-:R-:W-:Y:S05]  /*8f10*/  @!P1 NANOSLEEP.SYNCS 0x989680 ;  /* 0x009896800000995d */ /* 0x010fea0003900000 */
[----:B------:R-:W4:Y:S02]  /*8f20*/  @!P1 SYNCS.PHASECHK.TRANS64 P1, [R6+URZ+0xa0], R3 ;  /* 0x0000a003060095a7 */ /* 0x000f2400080210ff */
[----:B----4-:R-:W-:Y:S05]  /*8f30*/  @!P1 BRA `(.L_x_117) ;  /* 0xfffffffc00f09947 */ /* 0x010fea000383ffff */
[----:B------:R-:W-:Y:S05]  /*8f40*/  BRA `(.L_x_116) ;  /* 0xffffffd400c07947 */ /* 0x000fea000383ffff */
.L_x_119:
[----:B-1----:R1:W3:Y:S02]  /*8f50*/  SYNCS.PHASECHK.TRANS64.TRYWAIT P0, [R115+URZ+0x100], R0 ;  /* 0x00010000730075a7 */ /* 0x0022e400080011ff */
[----:B---3--:R-:W-:Y:S05]  /*8f60*/  @!P0 NANOSLEEP.SYNCS 0x989680 ;  /* 0x009896800000895d */ /* 0x008fea0003900000 */
[----:B------:R-:W3:Y:S02]  /*8f70*/  @!P0 SYNCS.PHASECHK.TRANS64 P0, [R115+URZ+0x100], R0 ;  /* 0x00010000730085a7 */ /* 0x000ee400080010ff */
[----:B---3--:R-:W-:Y:S05]  /*8f80*/  @!P0 BRA `(.L_x_119) ;  /* 0xfffffffc00f08947 */ /* 0x008fea000383ffff */
[----:B------:R-:W-:Y:S05]  /*8f90*/  BRA `(.L_x_118) ;  /* 0xffffffd400f87947 */ /* 0x000fea000383ffff */
.L_x_130:
[----:B--2---:R2:W3:Y:S02]  /*8fa0*/  SYNCS.PHASECHK.TRANS64.TRYWAIT P0, [R3+URZ+0xa0], R60 ;  /* 0x0000a03c030075a7 */ /* 0x0044e400080011ff */
[----:B---3--:R-:W-:Y:S05]  /*8fb0*/  @!P0 NANOSLEEP.SYNCS 0x989680 ;  /* 0x009896800000895d */ /* 0x008fea0003900000 */
[----:B------:R-:W3:Y:S02]  /*8fc0*/  @!P0 SYNCS.PHASECHK.TRANS64 P0, [R3+URZ+0xa0], R60 ;  /* 0x0000a03c030085a7 */ /* 0x000ee400080010ff */
[----:B---3--:R-:W-:Y:S05]  /*8fd0*/  @!P0 BRA `(.L_x_130) ;  /* 0xfffffffc00f08947 */ /* 0x008fea000383ffff */
[----:B------:R-:W-:Y:S05]  /*8fe0*/  BRA `(.L_x_129) ;  /* 0xffffffe000e07947 */ /* 0x000fea000383ffff */
        .weak           $__internal_0_$__cuda_sm10x_tcgen05_guardrail_trap_col_being_dealloced_not_returned_by_alloc
        .type           $__internal_0_$__cuda_sm10x_tcgen05_guardrail_trap_col_being_dealloced_not_returned_by_alloc,@function
        .size           $__internal_0_$__cuda_sm10x_tcgen05_guardrail_trap_col_being_dealloced_not_returned_by_alloc,($__internal_1_$__cuda_sm10x_tcgen05_guardrail_trap_phase_invalid_during_alloc - $__internal_0_$__cuda_sm10x_tcgen05_guardrail_trap_col_being_dealloced_not_returned_by_alloc)
$__internal_0_$__cuda_sm10x_tcgen05_guardrail_trap_col_being_dealloced_not_returned_by_alloc:
[----:B------:R-:W-:Y:S05]  /*8ff0*/  BPT.TRAP 0x1 ;  /* 0x000000040000795c */ /* 0x000fea0000300000 */
[----:B------:R-:W-:-:S04]  /*9000*/  HFMA2 R3, -RZ, RZ, 0, 0 ;  /* 0x00000000ff037431 */ /* 0x000fc800000001ff */
[----:B------:R-:W-:Y:S05]  /*9010*/  RET.REL.NODEC R2 `(_ZN7cutlass13device_kernelINS_4gemm6kernel13GemmUniversalIN4cute5tupleIJiiiiEEENS1_10collective13CollectiveMmaINS1_35MainloopSm100TmaUmmaWarpSpecializedILi10ELi2ELi4ENS5_IJNS4_1CILi2EEENSA_ILi1EEESC_EEEEENS5_IJNSA_ILi256EEENSA_ILi64EEESG_EEENS_10bfloat16_tENS5_IJlSC_lEEESI_SJ_NS4_8TiledMMAINS4_8MMA_AtomIJNS4_26SM100_MMA_F16BF16_2x1SM_SSISI_SI_fLi256ELi64ELNS4_4UMMA5MajorE0ELSO_0ELNSN_7ScaleInE0ELSP_0EEEEEENS4_6LayoutINS5_IJSC_SC_SC_EEENS5_IJNSA_ILi0EEESU_SU_EEEEENS5_IJNS4_10UnderscoreESX_SX_EEEEENS4_18SM100_TMA_2SM_LOADENS4_14ComposedLayoutINS4_7SwizzleILi3ELi4ELi3EEENS4_18smem_ptr_flag_bitsILi16EEENSS_INS5_IJNSA_ILi8EEESG_EEENS5_IJSG_SC_EEEEEEEvNS4_8identityES10_S1A_vS1B_EENS_8epilogue10collective18CollectiveEpilogueINS1D_23Sm100TmaWarpSpecializedILi3ELi2ELi32ELb1ELb0EEEJNS5_IJNSA_ILi128EEESG_SG_EEENS5_IJNSS_IS1I_SC_EENSS_INSA_ILi32EEESC_EEEEESI_SJ_SI_SJ_NS1D_6fusion15FusionCallbacksIS1H_NS1O_23LinCombPerRowBiasEltActINS1D_6thread4ReLuESI_fSI_SI_fLi8ELNS_15FloatRoundStyleE2EEES1J_S1N_JEEENS4_5SM1004TMEM4LOAD26SM100_TMEM_LOAD_32dp32b32xENS4_13SM90_TMA_LOADENS11_INS12_ILi2ELi4ELi3EEES15_NSS_INS5_IJS16_S1L_EEENS5_IJS1L_SC_EEEEEEENS4_39AutoVectorizingCopyWithAssumedAlignmentILi128EEENS4_14SM90_TMA_STOREES25_S27_S27_EEEvvEEEEvNT_6ParamsE) ;  /* 0xffffff6c02f87950 */ /* 0x000fea0003c3ffff */
        .weak           $__internal_1_$__cuda_sm10x_tcgen05_guardrail_trap_phase_invalid_during_alloc
        .type           $__internal_1_$__cuda_sm10x_tcgen05_guardrail_trap_phase_invalid_during_alloc,@function
        .size           $__internal_1_$__cuda_sm10x_tcgen05_guardrail_trap_phase_invalid_during_alloc,($__internal_2_$__cuda_sm10x_tcgen05_guardrail_trap_unallocated_columns_being_dealloced - $__internal_1_$__cuda_sm10x_tcgen05_guardrail_trap_phase_invalid_during_alloc)
$__internal_1_$__cuda_sm10x_tcgen05_guardrail_trap_phase_invalid_during_alloc:
[----:B------:R-:W-:Y:S05]  /*9020*/  BPT.TRAP 0x1 ;  /* 0x000000040000795c */ /* 0x000fea0000300000 */
[----:B------:R-:W-:-:S04]  /*9030*/  MOV R3, 0x0 ;  /* 0x0000000000037802 */ /* 0x000fc80000000f00 */
[----:B------:R-:W-:Y:S05]  /*9040*/  RET.REL.NODEC R2 `(_ZN7cutlass13device_kernelINS_4gemm6kernel13GemmUniversalIN4cute5tupleIJiiiiEEENS1_10collective13CollectiveMmaINS1_35MainloopSm100TmaUmmaWarpSpecializedILi10ELi2ELi4ENS5_IJNS4_1CILi2EEENSA_ILi1EEESC_EEEEENS5_IJNSA_ILi256EEENSA_ILi64EEESG_EEENS_10bfloat16_tENS5_IJlSC_lEEESI_SJ_NS4_8TiledMMAINS4_8MMA_AtomIJNS4_26SM100_MMA_F16BF16_2x1SM_SSISI_SI_fLi256ELi64ELNS4_4UMMA5MajorE0ELSO_0ELNSN_7ScaleInE0ELSP_0EEEEEENS4_6LayoutINS5_IJSC_SC_SC_EEENS5_IJNSA_ILi0EEESU_SU_EEEEENS5_IJNS4_10UnderscoreESX_SX_EEEEENS4_18SM100_TMA_2SM_LOADENS4_14ComposedLayoutINS4_7SwizzleILi3ELi4ELi3EEENS4_18smem_ptr_flag_bitsILi16EEENSS_INS5_IJNSA_ILi8EEESG_EEENS5_IJSG_SC_EEEEEEEvNS4_8identityES10_S1A_vS1B_EENS_8epilogue10collective18CollectiveEpilogueINS1D_23Sm100TmaWarpSpecializedILi3ELi2ELi32ELb1ELb0EEEJNS5_IJNSA_ILi128EEESG_SG_EEENS5_IJNSS_IS1I_SC_EENSS_INSA_ILi32EEESC_EEEEESI_SJ_SI_SJ_NS1D_6fusion15FusionCallbacksIS1H_NS1O_23LinCombPerRowBiasEltActINS1D_6thread4ReLuESI_fSI_SI_fLi8ELNS_15FloatRoundStyleE2EEES1J_S1N_JEEENS4_5SM1004TMEM4LOAD26SM100_TMEM_LOAD_32dp32b32xENS4_13SM90_TMA_LOADENS11_INS12_ILi2ELi4ELi3EEES15_NSS_INS5_IJS16_S1L_EEENS5_IJS1L_SC_EEEEEEENS4_39AutoVectorizingCopyWithAssumedAlignmentILi128EEENS4_14SM90_TMA_STOREES25_S27_S27_EEEvvEEEEvNT_6ParamsE) ;  /* 0xffffff6c02ec7950 */ /* 0x000fea0003c3ffff */
        .weak           $__internal_2_$__cuda_sm10x_tcgen05_guardrail_trap_unallocated_columns_being_dealloced
        .type           $__internal_2_$__cuda_sm10x_tcgen05_guardrail_trap_unallocated_columns_being_dealloced,@function
        .size           $__internal_2_$__cuda_sm10x_tcgen05_guardrail_trap_unallocated_columns_being_dealloced,(.L_x_196 - $__internal_2_$__cuda_sm10x_tcgen05_guardrail_trap_unallocated_columns_being_dealloced)
$__internal_2_$__cuda_sm10x_tcgen05_guardrail_trap_unallocated_columns_being_dealloced:
[----:B------:R-:W-:Y:S05]  /*9050*/  BPT.TRAP 0x1 ;  /* 0x000000040000795c */ /* 0x000fea0000300000 */
[----:B------:R-:W-:-:S04]  /*9060*/  HFMA2 R3, -RZ, RZ, 0, 0 ;  /* 0x00000000ff037431 */ /* 0x000fc800000001ff */
[----:B------:R-:W-:Y:S05]  /*9070*/  RET.REL.NODEC R2 `(_ZN7cutlass13device_kernelINS_4gemm6kernel13GemmUniversalIN4cute5tupleIJiiiiEEENS1_10collective13CollectiveMmaINS1_35MainloopSm100TmaUmmaWarpSpecializedILi10ELi2ELi4ENS5_IJNS4_1CILi2EEENSA_ILi1EEESC_EEEEENS5_IJNSA_ILi256EEENSA_ILi64EEESG_EEENS_10bfloat16_tENS5_IJlSC_lEEESI_SJ_NS4_8TiledMMAINS4_8MMA_AtomIJNS4_26SM100_MMA_F16BF16_2x1SM_SSISI_SI_fLi256ELi64ELNS4_4UMMA5MajorE0ELSO_0ELNSN_7ScaleInE0ELSP_0EEEEEENS4_6LayoutINS5_IJSC_SC_SC_EEENS5_IJNSA_ILi0EEESU_SU_EEEEENS5_IJNS4_10UnderscoreESX_SX_EEEEENS4_18SM100_TMA_2SM_LOADENS4_14ComposedLayoutINS4_7SwizzleILi3ELi4ELi3EEENS4_18smem_ptr_flag_bitsILi16EEENSS_INS5_IJNSA_ILi8EEESG_EEENS5_IJSG_SC_EEEEEEEvNS4_8identityES10_S1A_vS1B_EENS_8epilogue10collective18CollectiveEpilogueINS1D_23Sm100TmaWarpSpecializedILi3ELi2ELi32ELb1ELb0EEEJNS5_IJNSA_ILi128EEESG_SG_EEENS5_IJNSS_IS1I_SC_EENSS_INSA_ILi32EEESC_EEEEESI_SJ_SI_SJ_NS1D_6fusion15FusionCallbacksIS1H_NS1O_23LinCombPerRowBiasEltActINS1D_6thread4ReLuESI_fSI_SI_fLi8ELNS_15FloatRoundStyleE2EEES1J_S1N_JEEENS4_5SM1004TMEM4LOAD26SM100_TMEM_LOAD_32dp32b32xENS4_13SM90_TMA_LOADENS11_INS12_ILi2ELi4ELi3EEES15_NSS_INS5_IJS16_S1L_EEENS5_IJS1L_SC_EEEEEEENS4_39AutoVectorizingCopyWithAssumedAlignmentILi128EEENS4_14SM90_TMA_STOREES25_S27_S27_EEEvvEEEEvNT_6ParamsE) ;  /* 0xffffff6c02e07950 */ /* 0x000fea0003c3ffff */
.L_x_195:
[----:B------:R-:W-:-:S00]  /*9080*/  BRA `(.L_x_195) ;  /* 0xfffffffc00fc7947 */ /* 0x000fc0000383ffff */
[----:B------:R-:W-:-:S00]  /*9090*/  NOP ;  /* 0x0000000000007918 */ /* 0x000fc00000000000 */
        /* <DEDUP_REMOVED lines=14> */
.L_x_196:


//--------------------- .nv.global.init           --------------------------
	.section	.nv.global.init,"aw",@progbits
.nv.global.init:
	.type		$str$27,@object
	.size		$str$27,($str$28 - $str$27)
$str$27:
        /*0000*/ 	.byte	0x28, 0x61, 0x64, 0x64, 0x72, 0x65, 0x73, 0x73, 0x20, 0x26, 0x20, 0x6d, 0x61, 0x73, 0x6b, 0x29
        /*0010*/ 	.byte	0x20, 0x3d, 0x3d, 0x20, 0x30, 0x00
	.type		$str$28,@object
	.size		$str$28,($str$26 - $str$28)
$str$28:
        /*0016*/ 	.byte	0x2f, 0x74, 0x6d, 0x70, 0x2f, 0x63, 0x75, 0x74, 0x6c, 0x61, 0x73, 0x73, 0x5f, 0x73, 0x77, 0x65
        /*0026*/ 	.byte	0x65, 0x70, 0x5f, 0x73, 0x72, 0x63, 0x2f, 0x69, 0x6e, 0x63, 0x6c, 0x75, 0x64, 0x65, 0x2f, 0x63
        /*0036*/ 	.byte	0x75, 0x74, 0x65, 0x2f, 0x70, 0x6f, 0x69, 0x6e, 0x74, 0x65, 0x72, 0x5f, 0x66, 0x6c, 0x61, 0x67
        /*0046*/ 	.byte	0x67, 0x65, 0x64, 0x2e, 0x68, 0x70, 0x70, 0x00
	.type		$str$26,@object
	.size		$str$26,($str$25 - $str$26)
$str$26:
        /*004e*/ 	.byte	0x2f, 0x74, 0x6d, 0x70, 0x2f, 0x63, 0x75, 0x74, 0x6c, 0x61, 0x73, 0x73, 0x5f, 0x73, 0x77, 0x65
        /*005e*/ 	.byte	0x65, 0x70, 0x5f, 0x73, 0x72, 0x63, 0x2f, 0x69, 0x6e, 0x63, 0x6c, 0x75, 0x64, 0x65, 0x2f, 0x63
        /*006e*/ 	.byte	0x75, 0x74, 0x65, 0x2f, 0x61, 0x74, 0x6f, 0x6d, 0x2f, 0x63, 0x6f, 0x70, 0x79, 0x5f, 0x74, 0x72
        /*007e*/ 	.byte	0x61, 0x69, 0x74, 0x73, 0x5f, 0x73, 0x6d, 0x31, 0x30, 0x30, 0x2e, 0x68, 0x70, 0x70, 0x00
	.type		$str$25,@object
	.size		$str$25,(__unnamed_1 - $str$25)
$str$25:
        /*008d*/ 	.byte	0x28, 0x28, 0x75, 0x69, 0x6e, 0x74, 0x33, 0x32, 0x5f, 0x74, 0x28, 0x74, 0x68, 0x72, 0x65, 0x61
        /*009d*/ 	.byte	0x64, 0x49, 0x64, 0x78, 0x2e, 0x78, 0x29, 0x20, 0x2f, 0x20, 0x33, 0x32, 0x29, 0x20, 0x25, 0x20
        /*00ad*/ 	.byte	0x34, 0x29, 0x20, 0x3d, 0x3d, 0x20, 0x28, 0x28, 0x28, 0x74, 0x6d, 0x65, 0x6d, 0x5f, 0x61, 0x64
        /*00bd*/ 	.byte	0x64, 0x72, 0x20, 0x3e, 0x3e, 0x20, 0x31, 0x36, 0x29, 0x20, 0x2f, 0x20, 0x33, 0x32, 0x29, 0x20
        /*00cd*/ 	.byte	0x25, 0x20, 0x34, 0x29, 0x00
	.type		__unnamed_1,@object
	.size		__unnamed_1,(__unnamed_2 - __unnamed_1)
__unnamed_1:
        /*00d2*/ 	.byte	0x61, 0x75, 0x74, 0x6f, 0x20, 0x63, 0x75, 0x74, 0x65, 0x3a, 0x3a, 0x61, 0x73, 0x5f, 0x70, 0x6f
        /* <DEDUP_REMOVED lines=24> */
        /*0262*/ 	.byte	0x34, 0x30, 0x39, 0x36, 0x3e, 0x3e, 0x3e, 0x3e, 0x5d, 0x00
	.type		__unnamed_2,@object
	.size		__unnamed_2,(.L_2 - __unnamed_2)
__unnamed_2:
        /* <DEDUP_REMOVED lines=42> */
        /*050c*/ 	.byte	0x3e, 0x3e, 0x5d, 0x00
.L_2:


//--------------------- .nv.shared._ZN7cutlass13device_kernelINS_4gemm6kernel13GemmUniversalIN4cute5tupleIJiiiiEEENS1_10collective13CollectiveMmaINS1_35MainloopSm100TmaUmmaWarpSpecializedILi10ELi2ELi4ENS5_IJNS4_1CILi2EEENSA_ILi1EEESC_EEEEENS5_IJNSA_ILi256EEENSA_ILi64EEESG_EEENS_10bfloat16_tENS5_IJlSC_lEEESI_SJ_NS4_8TiledMMAINS4_8MMA_AtomIJNS4_26SM100_MMA_F16BF16_2x1SM_SSISI_SI_fLi256ELi64ELNS4_4UMMA5MajorE0ELSO_0ELNSN_7ScaleInE0ELSP_0EEEEEENS4_6LayoutINS5_IJSC_SC_SC_EEENS5_IJNSA_ILi0EEESU_SU_EEEEENS5_IJNS4_10UnderscoreESX_SX_EEEEENS4_18SM100_TMA_2SM_LOADENS4_14ComposedLayoutINS4_7SwizzleILi3ELi4ELi3EEENS4_18smem_ptr_flag_bitsILi16EEENSS_INS5_IJNSA_ILi8EEESG_EEENS5_IJSG_SC_EEEEEEEvNS4_8identityES10_S1A_vS1B_EENS_8epilogue10collective18CollectiveEpilogueINS1D_23Sm100TmaWarpSpecializedILi3ELi2ELi32ELb1ELb0EEEJNS5_IJNSA_ILi128EEESG_SG_EEENS5_IJNSS_IS1I_SC_EENSS_INSA_ILi32EEESC_EEEEESI_SJ_SI_SJ_NS1D_6fusion15FusionCallbacksIS1H_NS1O_23LinCombPerRowBiasEltActINS1D_6thread4ReLuESI_fSI_SI_fLi8ELNS_15FloatRoundStyleE2EEES1J_S1N_JEEENS4_5SM1004TMEM4LOAD26SM100_TMEM_LOAD_32dp32b32xENS4_13SM90_TMA_LOADENS11_INS12_ILi2ELi4ELi3EEES15_NSS_INS5_IJS16_S1L_EEENS5_IJS1L_SC_EEEEEEENS4_39AutoVectorizingCopyWithAssumedAlignmentILi128EEENS4_14SM90_TMA_STOREES25_S27_S27_EEEvvEEEEvNT_6ParamsE --------------------------
	.section	.nv.shared._ZN7cutlass13device_kernelINS_4gemm6kernel13GemmUniversalIN4cute5tupleIJiiiiEEENS1_10collective13CollectiveMmaINS1_35MainloopSm100TmaUmmaWarpSpecializedILi10ELi2ELi4ENS5_IJNS4_1CILi2EEENSA_ILi1EEESC_EEEEENS5_IJNSA_ILi256EEENSA_ILi64EEESG_EEENS_10bfloat16_tENS5_IJlSC_lEEESI_SJ_NS4_8TiledMMAINS4_8MMA_AtomIJNS4_26SM100_MMA_F16BF16_2x1SM_SSISI_SI_fLi256ELi64ELNS4_4UMMA5MajorE0ELSO_0ELNSN_7ScaleInE0ELSP_0EEEEEENS4_6LayoutINS5_IJSC_SC_SC_EEENS5_IJNSA_ILi0EEESU_SU_EEEEENS5_IJNS4_10UnderscoreESX_SX_EEEEENS4_18SM100_TMA_2SM_LOADENS4_14ComposedLayoutINS4_7SwizzleILi3ELi4ELi3EEENS4_18smem_ptr_flag_bitsILi16EEENSS_INS5_IJNSA_ILi8EEESG_EEENS5_IJSG_SC_EEEEEEEvNS4_8identityES10_S1A_vS1B_EENS_8epilogue10collective18CollectiveEpilogueINS1D_23Sm100TmaWarpSpecializedILi3ELi2ELi32ELb1ELb0EEEJNS5_IJNSA_ILi128EEESG_SG_EEENS5_IJNSS_IS1I_SC_EENSS_INSA_ILi32EEESC_EEEEESI_SJ_SI_SJ_NS1D_6fusion15FusionCallbacksIS1H_NS1O_23LinCombPerRowBiasEltActINS1D_6thread4ReLuESI_fSI_SI_fLi8ELNS_15FloatRoundStyleE2EEES1J_S1N_JEEENS4_5SM1004TMEM4LOAD26SM100_TMEM_LOAD_32dp32b32xENS4_13SM90_TMA_LOADENS11_INS12_ILi2ELi4ELi3EEES15_NSS_INS5_IJS16_S1L_EEENS5_IJS1L_SC_EEEEEEENS4_39AutoVectorizingCopyWithAssumedAlignmentILi128EEENS4_14SM90_TMA_STOREES25_S27_S27_EEEvvEEEEvNT_6ParamsE,"aw",@nobits
	.sectionflags	@""
	.align	16
	.zero		1024


//--------------------- .nv.shared.reserved.0     --------------------------
	.section	.nv.shared.reserved.0,"aw",@nobits
	.weak		__nv_reservedSMEM_offset_0_alias
	.size		__nv_reservedSMEM_offset_0_alias, 0, 64
	.other		__nv_reservedSMEM_offset_0_alias,@"STO_CUDA_RESERVED_SHARED STV_DEFAULT"
__nv_reservedSMEM_offset_0_alias:
	.zero		0
.nv.shared.reserved.0:
	.zero		64
	.weak		__nv_reservedSMEM_tcgen05_partition
	.type		__nv_reservedSMEM_tcgen05_partition,@object
	.size		__nv_reservedSMEM_tcgen05_partition,(.L_0 - __nv_reservedSMEM_tcgen05_partition)
__nv_reservedSMEM_tcgen05_partition:
	.zero		32
.L_0:


//--------------------- .nv.global                --------------------------
	.section	.nv.global,"aw",@nobits
.nv.global:
	.type		_ZN39_INTERNAL_4c6f37a5_4_k_cu_f5a9d304_38304cute1_E,@object
	.size		_ZN39_INTERNAL_4c6f37a5_4_k_cu_f5a9d304_38304cute1_E,(_ZN39_INTERNAL_4c6f37a5_4_k_cu_f5a9d304_38304cuda3std3__45__cpo6cbeginE - _ZN39_INTERNAL_4c6f37a5_4_k_cu_f5a9d304_38304cute1_E)
_ZN39_INTERNAL_4c6f37a5_4_k_cu_f5a9d304_38304cute1_E:
	.zero		1
	.type		_ZN39_INTERNAL_4c6f37a5_4_k_cu_f5a9d304_38304cuda3std3__45__cpo6cbeginE,@object
	.size		_ZN39_INTERNAL_4c6f37a5_4_k_cu_f5a9d304_38304cuda3std3__45__cpo6cbeginE,(_ZN39_INTERNAL_4c6f37a5_4_k_cu_f5a9d304_38304cuda3std3__48in_placeE - _ZN39_INTERNAL_4c6f37a5_4_k_cu_f5a9d304_38304cuda3std3__45__cpo6cbeginE)
_ZN39_INTERNAL_4c6f37a5_4_k_cu_f5a9d304_38304cuda3std3__45__cpo6cbeginE:
	.zero		1
	.type		_ZN39_INTERNAL_4c6f37a5_4_k_cu_f5a9d304_38304cuda3std3__48in_placeE,@object
	.size		_ZN39_INTERNAL_4c6f37a5_4_k_cu_f5a9d304_38304cuda3std3__48in_placeE,(_ZN39_INTERNAL_4c6f37a5_4_k_cu_f5a9d304_38304cuda3std6ranges3__45__cpo9iter_moveE - _ZN39_INTERNAL_4c6f37a5_4_k_cu_f5a9d304_38304cuda3std3__48in_placeE)
_ZN39_INTERNAL_4c6f37a5_4_k_cu_f5a9d304_38304cuda3std3__48in_placeE:
	.zero		1
	.type		_ZN39_INTERNAL_4c6f37a5_4_k_cu_f5a9d304_38304cuda3std6ranges3__45__cpo9iter_moveE,@object
	.size		_ZN39_INTERNAL_4c6f37a5_4_k_cu_f5a9d304_38304cuda3std6ranges3__45__cpo9iter_moveE,(_ZN39_INTERNAL_4c6f37a5_4_k_cu_f5a9d304_38304cuda3std3__45__cpo5beginE - _ZN39_INTERNAL_4c6f37a5_4_k_cu_f5a9d304_38304cuda3std6ranges3__45__cpo9iter_moveE)
_ZN39_INTERNAL_4c6f37a5_4_k_cu_f5a9d304_38304cuda3std6ranges3__45__cpo9iter_moveE:
	.zero		1
	.type		_ZN39_INTERNAL_4c6f37a5_4_k_cu_f5a9d304_38304cuda3std3__45__cpo5beginE,@object
	.size		_ZN39_INTERNAL_4c6f37a5_4_k_cu_f5a9d304_38304cuda3std3__45__cpo5beginE,(_ZN39_INTERNAL_4c6f37a5_4_k_cu_f5a9d304_38304cuda3std3__441_GLOBAL__N__4c6f37a5_4_k_cu_f5a9d304_38306ignoreE - _ZN39_INTERNAL_4c6f37a5_4_k_cu_f5a9d304_38304cuda3std3__45__cpo5beginE)
_ZN39_INTERNAL_4c6f37a5_4_k_cu_f5a9d304_38304cuda3std3__45__cpo5beginE:
	.zero		1
	.type		_ZN39_INTERNAL_4c6f37a5_4_k_cu_f5a9d304_38304cuda3std3__441_GLOBAL__N__4c6f37a5_4_k_cu_f5a9d304_38306ignoreE,@object
	.size		_ZN39_INTERNAL_4c6f37a5_4_k_cu_f5a9d304_38304cuda3std3__441_GLOBAL__N__4c6f37a5_4_k_cu_f5a9d304_38306ignoreE,(_ZN39_INTERNAL_4c6f37a5_4_k_cu_f5a9d304_38304cute7productE - _ZN39_INTERNAL_4c6f37a5_4_k_cu_f5a9d304_38304cuda3std3__441_GLOBAL__N__4c6f37a5_4_k_cu_f5a9d304_38306ignoreE)
_ZN39_INTERNAL_4c6f37a5_4_k_cu_f5a9d304_38304cuda3std3__441_GLOBAL__N__4c6f37a5_4_k_cu_f5a9d304_38306ignoreE:
	.zero		1
	.type		_ZN39_INTERNAL_4c6f37a5_4_k_cu_f5a9d304_38304cute7productE,@object
	.size		_ZN39_INTERNAL_4c6f37a5_4_k_cu_f5a9d304_38304cute7productE,(_ZN39_INTERNAL_4c6f37a5_4_k_cu_f5a9d304_38304cuda3std3__45__cpo3endE - _ZN39_INTERNAL_4c6f37a5_4_k_cu_f5a9d304_38304cute7productE)
_ZN39_INTERNAL_4c6f37a5_4_k_cu_f5a9d304_38304cute7productE:
	.zero		1
	.type		_ZN39_INTERNAL_4c6f37a5_4_k_cu_f5a9d304_38304cuda3std3__45__cpo3endE,@object
	.size		_ZN39_INTERNAL_4c6f37a5_4_k_cu_f5a9d304_38304cuda3std3__45__cpo3endE,(_ZN39_INTERNAL_4c6f37a5_4_k_cu_f5a9d304_38304cuda3std3__419piecewise_constructE - _ZN39_INTERNAL_4c6f37a5_4_k_cu_f5a9d304_38304cuda3std3__45__cpo3endE)
_ZN39_INTERNAL_4c6f37a5_4_k_cu_f5a9d304_38304cuda3std3__45__cpo3endE:
	.zero		1
	.type		_ZN39_INTERNAL_4c6f37a5_4_k_cu_f5a9d304_38304cuda3std3__419piecewise_constructE,@object
	.size		_ZN39_INTERNAL_4c6f37a5_4_k_cu_f5a9d304_38304cuda3std3__419piecewise_constructE,(_ZN39_INTERNAL_4c6f37a5_4_k_cu_f5a9d304_38304cuda3std3__45__cpo4cendE - _ZN39_INTERNAL_4c6f37a5_4_k_cu_f5a9d304_38304cuda3std3__419piecewise_constructE)
_ZN39_INTERNAL_4c6f37a5_4_k_cu_f5a9d304_38304cuda3std3__419piecewise_constructE:
	.zero		1
	.type		_ZN39_INTERNAL_4c6f37a5_4_k_cu_f5a9d304_38304cuda3std3__45__cpo4cendE,@object
	.size		_ZN39_INTERNAL_4c6f37a5_4_k_cu_f5a9d304_38304cuda3std3__45__cpo4cendE,(_ZN39_INTERNAL_4c6f37a5_4_k_cu_f5a9d304_38304cuda3std6ranges3__45__cpo4swapE - _ZN39_INTERNAL_4c6f37a5_4_k_cu_f5a9d304_38304cuda3std3__45__cpo4cendE)
_ZN39_INTERNAL_4c6f37a5_4_k_cu_f5a9d304_38304cuda3std3__45__cpo4cendE:
	.zero		1
	.type		_ZN39_INTERNAL_4c6f37a5_4_k_cu_f5a9d304_38304cuda3std6ranges3__45__cpo4swapE,@object
	.size		_ZN39_INTERNAL_4c6f37a5_4_k_cu_f5a9d304_38304cuda3std6ranges3__45__cpo4swapE,(.L_10 - _ZN39_INTERNAL_4c6f37a5_4_k_cu_f5a9d304_38304cuda3std6ranges3__45__cpo4swapE)
_ZN39_INTERNAL_4c6f37a5_4_k_cu_f5a9d304_38304cuda3std6ranges3__45__cpo4swapE:
	.zero		1
.L_10:


//--------------------- .nv.constant0._ZN7cutlass13device_kernelINS_4gemm6kernel13GemmUniversalIN4cute5tupleIJiiiiEEENS1_10collective13CollectiveMmaINS1_35MainloopSm100TmaUmmaWarpSpecializedILi10ELi2ELi4ENS5_IJNS4_1CILi2EEENSA_ILi1EEESC_EEEEENS5_IJNSA_ILi256EEENSA_ILi64EEESG_EEENS_10bfloat16_tENS5_IJlSC_lEEESI_SJ_NS4_8TiledMMAINS4_8MMA_AtomIJNS4_26SM100_MMA_F16BF16_2x1SM_SSISI_SI_fLi256ELi64ELNS4_4UMMA5MajorE0ELSO_0ELNSN_7ScaleInE0ELSP_0EEEEEENS4_6LayoutINS5_IJSC_SC_SC_EEENS5_IJNSA_ILi0EEESU_SU_EEEEENS5_IJNS4_10UnderscoreESX_SX_EEEEENS4_18SM100_TMA_2SM_LOADENS4_14ComposedLayoutINS4_7SwizzleILi3ELi4ELi3EEENS4_18smem_ptr_flag_bitsILi16EEENSS_INS5_IJNSA_ILi8EEESG_EEENS5_IJSG_SC_EEEEEEEvNS4_8identityES10_S1A_vS1B_EENS_8epilogue10collective18CollectiveEpilogueINS1D_23Sm100TmaWarpSpecializedILi3ELi2ELi32ELb1ELb0EEEJNS5_IJNSA_ILi128EEESG_SG_EEENS5_IJNSS_IS1I_SC_EENSS_INSA_ILi32EEESC_EEEEESI_SJ_SI_SJ_NS1D_6fusion15FusionCallbacksIS1H_NS1O_23LinCombPerRowBiasEltActINS1D_6thread4ReLuESI_fSI_SI_fLi8ELNS_15FloatRoundStyleE2EEES1J_S1N_JEEENS4_5SM1004TMEM4LOAD26SM100_TMEM_LOAD_32dp32b32xENS4_13SM90_TMA_LOADENS11_INS12_ILi2ELi4ELi3EEES15_NSS_INS5_IJS16_S1L_EEENS5_IJS1L_SC_EEEEEEENS4_39AutoVectorizingCopyWithAssumedAlignmentILi128EEENS4_14SM90_TMA_STOREES25_S27_S27_EEEvvEEEEvNT_6ParamsE --------------------------
	.section	.nv.constant0._ZN7cutlass13device_kernelINS_4gemm6kernel13GemmUniversalIN4cute5tupleIJiiiiEEENS1_10collective13CollectiveMmaINS1_35MainloopSm100TmaUmmaWarpSpecializedILi10ELi2ELi4ENS5_IJNS4_1CILi2EEENSA_ILi1EEESC_EEEEENS5_IJNSA_ILi256EEENSA_ILi64EEESG_EEENS_10bfloat16_tENS5_IJlSC_lEEESI_SJ_NS4_8TiledMMAINS4_8MMA_AtomIJNS4_26SM100_MMA_F16BF16_2x1SM_SSISI_SI_fLi256ELi64ELNS4_4UMMA5MajorE0ELSO_0ELNSN_7ScaleInE0ELSP_0EEEEEENS4_6LayoutINS5_IJSC_SC_SC_EEENS5_IJNSA_ILi0EEESU_SU_EEEEENS5_IJNS4_10UnderscoreESX_SX_EEEEENS4_18SM100_TMA_2SM_LOADENS4_14ComposedLayoutINS4_7SwizzleILi3ELi4ELi3EEENS4_18smem_ptr_flag_bitsILi16EEENSS_INS5_IJNSA_ILi8EEESG_EEENS5_IJSG_SC_EEEEEEEvNS4_8identityES10_S1A_vS1B_EENS_8epilogue10collective18CollectiveEpilogueINS1D_23Sm100TmaWarpSpecializedILi3ELi2ELi32ELb1ELb0EEEJNS5_IJNSA_ILi128EEESG_SG_EEENS5_IJNSS_IS1I_SC_EENSS_INSA_ILi32EEESC_EEEEESI_SJ_SI_SJ_NS1D_6fusion15FusionCallbacksIS1H_NS1O_23LinCombPerRowBiasEltActINS1D_6thread4ReLuESI_fSI_SI_fLi8ELNS_15FloatRoundStyleE2EEES1J_S1N_JEEENS4_5SM1004TMEM4LOAD26SM100_TMEM_LOAD_32dp32b32xENS4_13SM90_TMA_LOADENS11_INS12_ILi2ELi4ELi3EEES15_NSS_INS5_IJS16_S1L_EEENS5_IJS1L_SC_EEEEEEENS4_39AutoVectorizingCopyWithAssumedAlignmentILi128EEENS4_14SM90_TMA_STOREES25_S27_S27_EEEvvEEEEvNT_6ParamsE,"a",@progbits
	.sectionflags	@""
	.align	4
.nv.constant0._ZN7cutlass13device_kernelINS_4gemm6kernel13GemmUniversalIN4cute5tupleIJiiiiEEENS1_10collective13CollectiveMmaINS1_35MainloopSm100TmaUmmaWarpSpecializedILi10ELi2ELi4ENS5_IJNS4_1CILi2EEENSA_ILi1EEESC_EEEEENS5_IJNSA_ILi256EEENSA_ILi64EEESG_EEENS_10bfloat16_tENS5_IJlSC_lEEESI_SJ_NS4_8TiledMMAINS4_8MMA_AtomIJNS4_26SM100_MMA_F16BF16_2x1SM_SSISI_SI_fLi256ELi64ELNS4_4UMMA5MajorE0ELSO_0ELNSN_7ScaleInE0ELSP_0EEEEEENS4_6LayoutINS5_IJSC_SC_SC_EEENS5_IJNSA_ILi0EEESU_SU_EEEEENS5_IJNS4_10UnderscoreESX_SX_EEEEENS4_18SM100_TMA_2SM_LOADENS4_14ComposedLayoutINS4_7SwizzleILi3ELi4ELi3EEENS4_18smem_ptr_flag_bitsILi16EEENSS_INS5_IJNSA_ILi8EEESG_EEENS5_IJSG_SC_EEEEEEEvNS4_8identityES10_S1A_vS1B_EENS_8epilogue10collective18CollectiveEpilogueINS1D_23Sm100TmaWarpSpecializedILi3ELi2ELi32ELb1ELb0EEEJNS5_IJNSA_ILi128EEESG_SG_EEENS5_IJNSS_IS1I_SC_EENSS_INSA_ILi32EEESC_EEEEESI_SJ_SI_SJ_NS1D_6fusion15FusionCallbacksIS1H_NS1O_23LinCombPerRowBiasEltActINS1D_6thread4ReLuESI_fSI_SI_fLi8ELNS_15FloatRoundStyleE2EEES1J_S1N_JEEENS4_5SM1004TMEM4LOAD26SM100_TMEM_LOAD_32dp32b32xENS4_13SM90_TMA_LOADENS11_INS12_ILi2ELi4ELi3EEES15_NSS_INS5_IJS16_S1L_EEENS5_IJS1L_SC_EEEEEEENS4_39AutoVectorizingCopyWithAssumedAlignmentILi128EEENS4_14SM90_TMA_STOREES25_S27_S27_EEEvvEEEEvNT_6ParamsE:
	.zero		2944


//--------------------- SYMBOLS --------------------------

	.type		.nv.reservedSmem.offset0,@object
	.size		.nv.reservedSmem.offset0,0x4
	.type		.nv.reservedSmem.cap,@object
	.size		.nv.reservedSmem.cap,0x4
	.type		__assertfail,@function
